	.target	sm_90a

	.elftype	@"ET_EXEC"


//--------------------- .note.nv.tkinfo           --------------------------
	.section	.note.nv.tkinfo,"",@"SHT_NOTE"
	.sectionflags	@"SHF_NOTE_NV_TKINFO"
	.tkinfo
        /*0018*/ 	.word	0x00000002
        /*0030*/ 	.string	""
        /*0030*/ 	.string	"ptxas"
        /*0030*/ 	.string	"Cuda compilation tools, release 13.0, V13.0.88"
        /*0030*/ 	.string	"Build cuda_13.0.r13.0/compiler.36424714_0"
        /*0030*/ 	.string	"-arch sm_90a -m 64 "



//--------------------- .note.nv.cuinfo           --------------------------
	.section	.note.nv.cuinfo,"",@"SHT_NOTE"
	.sectionflags	@"SHF_NOTE_NV_CUINFO"
        /*0018*/ 	.short	0x0002
        /*001a*/ 	.short	0x005a
        /*001c*/ 	.short	0x0082
	.zero		2


//--------------------- .nv.info                  --------------------------
	.section	.nv.info,"",@"SHT_CUDA_INFO"
	.align	4


	//----- nvinfo : EIATTR_REGCOUNT
	.align		4
        /*0000*/ 	.byte	0x04, 0x2f
        /*0002*/ 	.short	(.L_15 - .L_14)
	.align		4
.L_14:
        /*0004*/ 	.word	index@(_ZN7cutlass13device_kernelINS_4fmha6kernel13FmhaKernelTmaINS1_10collective15FmhaMainloopTmaINS_6half_tEfN4cute5tupleIJNS7_1CILi64EEESA_NS9_ILi16EEEEEENS4_12CausalFusionEJEEENS4_15FmhaFwdEpilogueIS6_fNS8_IJSA_SB_SA_EEEEEJEEEEEvNT_6ParamsE)
        /*0008*/ 	.word	0x00000052


	//----- nvinfo : EIATTR_FRAME_SIZE
	.align		4
.L_15:
        /*000c*/ 	.byte	0x04, 0x11
        /*000e*/ 	.short	(.L_17 - .L_16)
	.align		4
.L_16:
        /*0010*/ 	.word	index@($__internal_0_$__cuda_sm20_rcp_rn_f32_slowpath)
        /*0014*/ 	.word	0x00000000


	//----- nvinfo : EIATTR_FRAME_SIZE
	.align		4
.L_17:
        /*0018*/ 	.byte	0x04, 0x11
        /*001a*/ 	.short	(.L_19 - .L_18)
	.align		4
.L_18:
        /*001c*/ 	.word	index@(_ZN7cutlass13device_kernelINS_4fmha6kernel13FmhaKernelTmaINS1_10collective15FmhaMainloopTmaINS_6half_tEfN4cute5tupleIJNS7_1CILi64EEESA_NS9_ILi16EEEEEENS4_12CausalFusionEJEEENS4_15FmhaFwdEpilogueIS6_fNS8_IJSA_SB_SA_EEEEEJEEEEEvNT_6ParamsE)
        /*0020*/ 	.word	0x00000000


	//----- nvinfo : EIATTR_MIN_STACK_SIZE
	.align		4
.L_19:
        /*0024*/ 	.byte	0x04, 0x12
        /*0026*/ 	.short	(.L_21 - .L_20)
	.align		4
.L_20:
        /*0028*/ 	.word	index@(_ZN7cutlass13device_kernelINS_4fmha6kernel13FmhaKernelTmaINS1_10collective15FmhaMainloopTmaINS_6half_tEfN4cute5tupleIJNS7_1CILi64EEESA_NS9_ILi16EEEEEENS4_12CausalFusionEJEEENS4_15FmhaFwdEpilogueIS6_fNS8_IJSA_SB_SA_EEEEEJEEEEEvNT_6ParamsE)
        /*002c*/ 	.word	0x00000000
.L_21:


//--------------------- .nv.compat                --------------------------
	.section	.nv.compat,"",@"SHT_CUDA_COMPAT_INFO"
	.align	4
        /*0000*/ 	.byte	0x02, 0x09, 0x01, 0x00, 0x02, 0x02, 0x04, 0x00, 0x02, 0x05, 0x05, 0x00, 0x03, 0x07, 0x01, 0x01
        /*0010*/ 	.byte	0x02, 0x03, 0x01, 0x00, 0x02, 0x06, 0x01, 0x00, 0x04, 0x0b, 0x08, 0x00, 0x00, 0x00, 0x00, 0x00
        /*0020*/ 	.byte	0x00, 0x00, 0x00, 0x00


//--------------------- .nv.info._ZN7cutlass13device_kernelINS_4fmha6kernel13FmhaKernelTmaINS1_10collective15FmhaMainloopTmaINS_6half_tEfN4cute5tupleIJNS7_1CILi64EEESA_NS9_ILi16EEEEEENS4_12CausalFusionEJEEENS4_15FmhaFwdEpilogueIS6_fNS8_IJSA_SB_SA_EEEEEJEEEEEvNT_6ParamsE --------------------------
	.section	.nv.info._ZN7cutlass13device_kernelINS_4fmha6kernel13FmhaKernelTmaINS1_10collective15FmhaMainloopTmaINS_6half_tEfN4cute5tupleIJNS7_1CILi64EEESA_NS9_ILi16EEEEEENS4_12CausalFusionEJEEENS4_15FmhaFwdEpilogueIS6_fNS8_IJSA_SB_SA_EEEEEJEEEEEvNT_6ParamsE,"",@"SHT_CUDA_INFO"
	.sectionflags	@""
	.align	4


	//----- nvinfo : EIATTR_CUDA_API_VERSION
	.align		4
        /*0000*/ 	.byte	0x04, 0x37
        /*0002*/ 	.short	(.L_23 - .L_22)
.L_22:
        /*0004*/ 	.word	0x00000082


	//----- nvinfo : EIATTR_KPARAM_INFO
	.align		4
.L_23:
        /*0008*/ 	.byte	0x04, 0x17
        /*000a*/ 	.short	(.L_25 - .L_24)
.L_24:
        /*000c*/ 	.word	0x00000000
        /*0010*/ 	.short	0x0000
        /*0012*/ 	.short	0x0070
        /*0014*/ 	.byte	0x00, 0xf0, 0x01, 0x20


	//----- nvinfo : EIATTR_SPARSE_MMA_MASK
	.align		4
.L_25:
        /*0018*/ 	.byte	0x03, 0x50
        /*001a*/ 	.short	0x0000


	//----- nvinfo : EIATTR_MAXREG_COUNT
	.align		4
        /*001c*/ 	.byte	0x03, 0x1b
        /*001e*/ 	.short	0x00ff


	//----- nvinfo : EIATTR_NUM_BARRIERS
	.align		4
        /*0020*/ 	.byte	0x02, 0x4c
        /*0022*/ 	.byte	0x02
	.zero		1


	//----- nvinfo : EIATTR_EXTERNS
	.align		4
        /*0024*/ 	.byte	0x04, 0x0f
        /*0026*/ 	.short	(.L_27 - .L_26)


	//   ....[0]....
	.align		4
.L_26:
        /*0028*/ 	.word	index@(__assertfail)


	//----- nvinfo : EIATTR_MERCURY_ISA_VERSION
	.align		4
.L_27:
        /*002c*/ 	.byte	0x03, 0x5f
        /*002e*/ 	.short	0x0101


	//----- nvinfo : EIATTR_COOP_GROUP_MASK_REGIDS
	.align		4
        /*0030*/ 	.byte	0x04, 0x29
        /*0032*/ 	.short	(.L_29 - .L_28)


	//   ....[0]....
.L_28:
        /*0034*/ 	.word	0xffffffff


	//   ....[1]....
        /*0038*/ 	.word	0xffffffff


	//   ....[2]....
        /*003c*/ 	.word	0xffffffff


	//   ....[3]....
        /*0040*/ 	.word	0xffffffff


	//   ....[4]....
        /*0044*/ 	.word	0xffffffff


	//   ....[5]....
        /*0048*/ 	.word	0xffffffff


	//   ....[6]....
        /*004c*/ 	.word	0xffffffff


	//   ....[7]....
        /*0050*/ 	.word	0xffffffff


	//   ....[8]....
        /*0054*/ 	.word	0xffffffff


	//   ....[9]....
        /*0058*/ 	.word	0xffffffff


	//   ....[10]....
        /*005c*/ 	.word	0xffffffff


	//   ....[11]....
        /*0060*/ 	.word	0xffffffff


	//   ....[12]....
        /*0064*/ 	.word	0xffffffff


	//   ....[13]....
        /*0068*/ 	.word	0xffffffff


	//   ....[14]....
        /*006c*/ 	.word	0xffffffff


	//   ....[15]....
        /*0070*/ 	.word	0xffffffff


	//   ....[16]....
        /*0074*/ 	.word	0xffffffff


	//   ....[17]....
        /*0078*/ 	.word	0xffffffff


	//   ....[18]....
        /*007c*/ 	.word	0xffffffff


	//   ....[19]....
        /*0080*/ 	.word	0xffffffff


	//   ....[20]....
        /*0084*/ 	.word	0xffffffff


	//----- nvinfo : EIATTR_COOP_GROUP_INSTR_OFFSETS
	.align		4
.L_29:
        /*0088*/ 	.byte	0x04, 0x28
        /*008a*/ 	.short	(.L_31 - .L_30)


	//   ....[0]....
.L_30:
        /*008c*/ 	.word	0x00000050


	//   ....[1]....
        /*0090*/ 	.word	0x00000140


	//   ....[2]....
        /*0094*/ 	.word	0x00000270


	//   ....[3]....
        /*0098*/ 	.word	0x00000410


	//   ....[4]....
        /*009c*/ 	.word	0x00000560


	//   ....[5]....
        /*00a0*/ 	.word	0x00001a50


	//   ....[6]....
        /*00a4*/ 	.word	0x00001a80


	//   ....[7]....
        /*00a8*/ 	.word	0x00001dd0


	//   ....[8]....
        /*00ac*/ 	.word	0x00001ee0


	//   ....[9]....
        /*00b0*/ 	.word	0x00003150


	//   ....[10]....
        /*00b4*/ 	.word	0x00003160


	//   ....[11]....
        /*00b8*/ 	.word	0x00003190


	//   ....[12]....
        /*00bc*/ 	.word	0x000031a0


	//   ....[13]....
        /*00c0*/ 	.word	0x00005140


	//   ....[14]....
        /*00c4*/ 	.word	0x00005150


	//   ....[15]....
        /*00c8*/ 	.word	0x00005180


	//   ....[16]....
        /*00cc*/ 	.word	0x00005190


	//   ....[17]....
        /*00d0*/ 	.word	0x00006710


	//   ....[18]....
        /*00d4*/ 	.word	0x00006740


	//   ....[19]....
        /*00d8*/ 	.word	0x00006790


	//   ....[20]....
        /*00dc*/ 	.word	0x000067b0


	//----- nvinfo : EIATTR_SYSCALL_OFFSETS
	.align		4
.L_31:
        /*00e0*/ 	.byte	0x04, 0x46
        /*00e2*/ 	.short	(.L_33 - .L_32)


	//   ....[0]....
.L_32:
        /*00e4*/ 	.word	0x00006f70


	//   ....[1]....
        /*00e8*/ 	.word	0x00007090


	//----- nvinfo : EIATTR_MBARRIER_INSTR_OFFSETS
	.align		4
.L_33:
        /*00ec*/ 	.byte	0x04, 0x39
        /*00ee*/ 	.short	(.L_35 - .L_34)


	//   ....[0]....
.L_34:
        /*00f0*/ 	.word	0x00000240
        /*00f4*/ 	.word	0x000000ff
        /*00f8*/ 	.word	0x00002840
        /*00fc*/ 	.short	0x0100
        /*00fe*/ 	.byte	0x08
	.zero		1


	//   ....[1]....
        /*0100*/ 	.word	0x00000250
        /*0104*/ 	.word	0x000000ff
        /*0108*/ 	.word	0x00002848
        /*010c*/ 	.short	0x0100
        /*010e*/ 	.byte	0x08
	.zero		1


	//   ....[2]....
        /*0110*/ 	.word	0x00000380
        /*0114*/ 	.word	0x000000ff
        /*0118*/ 	.word	0x00002800
        /*011c*/ 	.short	0x0100
        /*011e*/ 	.byte	0x08
	.zero		1


	//   ....[3]....
        /*0120*/ 	.word	0x00000390
        /*0124*/ 	.word	0x000000ff
        /*0128*/ 	.word	0x00002820
        /*012c*/ 	.short	0x0100
        /*012e*/ 	.byte	0x08
	.zero		1


	//   ....[4]....
        /*0130*/ 	.word	0x000003a0
        /*0134*/ 	.word	0x000000ff
        /*0138*/ 	.word	0x00002808
        /*013c*/ 	.short	0x0100
        /*013e*/ 	.byte	0x08
	.zero		1


	//   ....[5]....
        /*0140*/ 	.word	0x000003b0
        /*0144*/ 	.word	0x000000ff
        /*0148*/ 	.word	0x00002828
        /*014c*/ 	.short	0x0100
        /*014e*/ 	.byte	0x08
	.zero		1


	//   ....[6]....
        /*0150*/ 	.word	0x000003c0
        /*0154*/ 	.word	0x000000ff
        /*0158*/ 	.word	0x00002810
        /*015c*/ 	.short	0x0100
        /*015e*/ 	.byte	0x08
	.zero		1


	//   ....[7]....
        /*0160*/ 	.word	0x000003d0
        /*0164*/ 	.word	0x000000ff
        /*0168*/ 	.word	0x00002830
        /*016c*/ 	.short	0x0100
        /*016e*/ 	.byte	0x08
	.zero		1


	//   ....[8]....
        /*0170*/ 	.word	0x000003e0
        /*0174*/ 	.word	0x000000ff
        /*0178*/ 	.word	0x00002818
        /*017c*/ 	.short	0x0100
        /*017e*/ 	.byte	0x08
	.zero		1


	//   ....[9]....
        /*0180*/ 	.word	0x000003f0
        /*0184*/ 	.word	0x000000ff
        /*0188*/ 	.word	0x00002838
        /*018c*/ 	.short	0x0100
        /*018e*/ 	.byte	0x08
	.zero		1


	//   ....[10]....
        /*0190*/ 	.word	0x00000520
        /*0194*/ 	.word	0x000000ff
        /*0198*/ 	.word	0x00002850
        /*019c*/ 	.short	0x0100
        /*019e*/ 	.byte	0x08
	.zero		1


	//   ....[11]....
        /*01a0*/ 	.word	0x00000530
        /*01a4*/ 	.word	0x000000ff
        /*01a8*/ 	.word	0x00002858
        /*01ac*/ 	.short	0x0100
        /*01ae*/ 	.byte	0x08
	.zero		1


	//   ....[12]....
        /*01b0*/ 	.word	0x00000740
        /*01b4*/ 	.word	0x00000004
        /*01b8*/ 	.word	0x00002848
        /*01bc*/ 	.short	0x010a
        /*01be*/ 	.byte	0x3f
	.zero		1


	//   ....[13]....
        /*01c0*/ 	.word	0x000009d0
        /*01c4*/ 	.word	0x00000003
        /*01c8*/ 	.word	0x00002820
        /*01cc*/ 	.short	0x010a
        /*01ce*/ 	.byte	0x3f
	.zero		1


	//   ....[14]....
        /*01d0*/ 	.word	0x00000ba0
        /*01d4*/ 	.word	0x00000003
        /*01d8*/ 	.word	0x00002820
        /*01dc*/ 	.short	0x010a
        /*01de*/ 	.byte	0x3f
	.zero		1


	//   ....[15]....
        /*01e0*/ 	.word	0x00000dd0
        /*01e4*/ 	.word	0x00000003
        /*01e8*/ 	.word	0x00002820
        /*01ec*/ 	.short	0x010a
        /*01ee*/ 	.byte	0x3f
	.zero		1


	//   ....[16]....
        /*01f0*/ 	.word	0x00001000
        /*01f4*/ 	.word	0x00000008
        /*01f8*/ 	.word	0x00002820
        /*01fc*/ 	.short	0x010a
        /*01fe*/ 	.byte	0x3f
	.zero		1


	//   ....[17]....
        /*0200*/ 	.word	0x00001280
        /*0204*/ 	.word	0x00000002
        /*0208*/ 	.word	0x00002840
        /*020c*/ 	.short	0x010a
        /*020e*/ 	.byte	0x3f
	.zero		1


	//   ....[18]....
        /*0210*/ 	.word	0x00001360
        /*0214*/ 	.word	0x00000002
        /*0218*/ 	.word	0x00002800
        /*021c*/ 	.short	0x010a
        /*021e*/ 	.byte	0x3f
	.zero		1


	//   ....[19]....
        /*0220*/ 	.word	0x00002940
        /*0224*/ 	.word	0x00000002
        /*0228*/ 	.word	0x00002808
        /*022c*/ 	.short	0x010a
        /*022e*/ 	.byte	0x3f
	.zero		1


	//   ....[20]....
        /*0230*/ 	.word	0x00002b10
        /*0234*/ 	.word	0x00000015
        /*0238*/ 	.word	0x00000000
        /*023c*/ 	.short	0x0101
        /*023e*/ 	.byte	0x3f
	.zero		1


	//   ....[21]....
        /*0240*/ 	.word	0x00002bd0
        /*0244*/ 	.word	0x00000019
        /*0248*/ 	.word	0x00002800
        /*024c*/ 	.short	0x010a
        /*024e*/ 	.byte	0x3f
	.zero		1


	//   ....[22]....
        /*0250*/ 	.word	0x00002cf0
        /*0254*/ 	.word	0x00000012
        /*0258*/ 	.word	0x00002820
        /*025c*/ 	.short	0x010a
        /*025e*/ 	.byte	0x3f
	.zero		1


	//   ....[23]....
        /*0260*/ 	.word	0x00003260
        /*0264*/ 	.word	0x00000041
        /*0268*/ 	.word	0x00000000
        /*026c*/ 	.short	0x0101
        /*026e*/ 	.byte	0x3f
	.zero		1


	//   ....[24]....
        /*0270*/ 	.word	0x000033b0
        /*0274*/ 	.word	0x00000046
        /*0278*/ 	.word	0x00002800
        /*027c*/ 	.short	0x010a
        /*027e*/ 	.byte	0x3f
	.zero		1


	//   ....[25]....
        /*0280*/ 	.word	0x00004330
        /*0284*/ 	.word	0x0000000f
        /*0288*/ 	.word	0x00000000
        /*028c*/ 	.short	0x0101
        /*028e*/ 	.byte	0x3f
	.zero		1


	//   ....[26]....
        /*0290*/ 	.word	0x000043d0
        /*0294*/ 	.word	0x00000015
        /*0298*/ 	.word	0x00002820
        /*029c*/ 	.short	0x010a
        /*029e*/ 	.byte	0x3f
	.zero		1


	//   ....[27]....
        /*02a0*/ 	.word	0x000046b0
        /*02a4*/ 	.word	0x00000019
        /*02a8*/ 	.word	0x00002800
        /*02ac*/ 	.short	0x010a
        /*02ae*/ 	.byte	0x3f
	.zero		1


	//   ....[28]....
        /*02b0*/ 	.word	0x000047f0
        /*02b4*/ 	.word	0x00000012
        /*02b8*/ 	.word	0x00002820
        /*02bc*/ 	.short	0x010a
        /*02be*/ 	.byte	0x3f
	.zero		1


	//   ....[29]....
        /*02c0*/ 	.word	0x000052c0
        /*02c4*/ 	.word	0x00000017
        /*02c8*/ 	.word	0x00000000
        /*02cc*/ 	.short	0x0101
        /*02ce*/ 	.byte	0x3f
	.zero		1


	//   ....[30]....
        /*02d0*/ 	.word	0x000053f0
        /*02d4*/ 	.word	0x00000044
        /*02d8*/ 	.word	0x00002800
        /*02dc*/ 	.short	0x010a
        /*02de*/ 	.byte	0x3f
	.zero		1


	//   ....[31]....
        /*02e0*/ 	.word	0x00006370
        /*02e4*/ 	.word	0x00000007
        /*02e8*/ 	.word	0x00000000
        /*02ec*/ 	.short	0x0101
        /*02ee*/ 	.byte	0x3f
	.zero		1


	//   ....[32]....
        /*02f0*/ 	.word	0x000063f0
        /*02f4*/ 	.word	0x00000007
        /*02f8*/ 	.word	0x00002820
        /*02fc*/ 	.short	0x010a
        /*02fe*/ 	.byte	0x3f
	.zero		1


	//----- nvinfo : EIATTR_NUM_MBARRIERS
	.align		4
.L_35:
        /*0300*/ 	.byte	0x03, 0x38
        /*0302*/ 	.short	0x000c


	//----- nvinfo : EIATTR_EXIT_INSTR_OFFSETS
	.align		4
        /*0304*/ 	.byte	0x04, 0x1c
        /*0306*/ 	.short	(.L_37 - .L_36)


	//   ....[0]....
.L_36:
        /*0308*/ 	.word	0x00007420


	//----- nvinfo : EIATTR_MAX_THREADS
	.align		4
.L_37:
        /*030c*/ 	.byte	0x04, 0x05
        /*030e*/ 	.short	(.L_39 - .L_38)
.L_38:
        /*0310*/ 	.word	0x00000080
        /*0314*/ 	.word	0x00000001
        /*0318*/ 	.word	0x00000001


	//----- nvinfo : EIATTR_CRS_STACK_SIZE
	.align		4
.L_39:
        /*031c*/ 	.byte	0x04, 0x1e
        /*031e*/ 	.short	(.L_41 - .L_40)
.L_40:
        /*0320*/ 	.word	0x00000000


	//----- nvinfo : EIATTR_CBANK_PARAM_SIZE
	.align		4
.L_41:
        /*0324*/ 	.byte	0x03, 0x19
        /*0326*/ 	.short	0x0870


	//----- nvinfo : EIATTR_PARAM_CBANK
	.align		4
        /*0328*/ 	.byte	0x04, 0x0a
        /*032a*/ 	.short	(.L_43 - .L_42)
	.align		4
.L_42:
        /*032c*/ 	.word	index@(.nv.constant0._ZN7cutlass13device_kernelINS_4fmha6kernel13FmhaKernelTmaINS1_10collective15FmhaMainloopTmaINS_6half_tEfN4cute5tupleIJNS7_1CILi64EEESA_NS9_ILi16EEEEEENS4_12CausalFusionEJEEENS4_15FmhaFwdEpilogueIS6_fNS8_IJSA_SB_SA_EEEEEJEEEEEvNT_6ParamsE)
        /*0330*/ 	.short	0x0210
        /*0332*/ 	.short	0x0870


	//----- nvinfo : EIATTR_SW_WAR
	.align		4
.L_43:
        /*0334*/ 	.byte	0x04, 0x36
        /*0336*/ 	.short	(.L_45 - .L_44)
.L_44:
        /*0338*/ 	.word	0x00000008
.L_45:


//--------------------- .nv.callgraph             --------------------------
	.section	.nv.callgraph,"",@"SHT_CUDA_CALLGRAPH"
	.align	4
	.sectionentsize	8
	.align		4
        /*0000*/ 	.word	0x00000000
	.align		4
        /*0004*/ 	.word	0xffffffff
	.align		4
        /*0008*/ 	.word	index@(_ZN7cutlass13device_kernelINS_4fmha6kernel13FmhaKernelTmaINS1_10collective15FmhaMainloopTmaINS_6half_tEfN4cute5tupleIJNS7_1CILi64EEESA_NS9_ILi16EEEEEENS4_12CausalFusionEJEEENS4_15FmhaFwdEpilogueIS6_fNS8_IJSA_SB_SA_EEEEEJEEEEEvNT_6ParamsE)
	.align		4
        /*000c*/ 	.word	index@(__assertfail)
	.align		4
        /*0010*/ 	.word	0x00000000
	.align		4
        /*0014*/ 	.word	0xfffffffe
	.align		4
        /*0018*/ 	.word	0x00000000
	.align		4
        /*001c*/ 	.word	0xfffffffd
	.align		4
        /*0020*/ 	.word	0x00000000
	.align		4
        /*0024*/ 	.word	0xfffffffc


//--------------------- .nv.constant4             --------------------------
	.section	.nv.constant4,"a",@progbits
	.align	8
	.align		8
.nv.constant4:
        /*0000*/ 	.dword	__assertfail
	.align		8
        /*0008*/ 	.dword	__unnamed_1
	.align		8
        /*0010*/ 	.dword	_ZN39_INTERNAL_500a00f8_4_k_cu_d24797df_28984cuda3std3__45__cpo5beginE
	.align		8
        /*0018*/ 	.dword	_ZN39_INTERNAL_500a00f8_4_k_cu_d24797df_28984cuda3std3__45__cpo3endE
	.align		8
        /*0020*/ 	.dword	_ZN39_INTERNAL_500a00f8_4_k_cu_d24797df_28984cuda3std3__45__cpo6cbeginE
	.align		8
        /*0028*/ 	.dword	_ZN39_INTERNAL_500a00f8_4_k_cu_d24797df_28984cuda3std3__45__cpo4cendE
	.align		8
        /*0030*/ 	.dword	_ZN39_INTERNAL_500a00f8_4_k_cu_d24797df_28984cuda3std3__441_GLOBAL__N__500a00f8_4_k_cu_d24797df_28986ignoreE
	.align		8
        /*0038*/ 	.dword	_ZN39_INTERNAL_500a00f8_4_k_cu_d24797df_28984cuda3std3__419piecewise_constructE
	.align		8
        /*0040*/ 	.dword	_ZN39_INTERNAL_500a00f8_4_k_cu_d24797df_28984cuda3std3__48in_placeE
	.align		8
        /*0048*/ 	.dword	_ZN39_INTERNAL_500a00f8_4_k_cu_d24797df_28984cuda3std6ranges3__45__cpo4swapE
	.align		8
        /*0050*/ 	.dword	_ZN39_INTERNAL_500a00f8_4_k_cu_d24797df_28984cuda3std6ranges3__45__cpo9iter_moveE
	.align		8
        /*0058*/ 	.dword	_ZN39_INTERNAL_500a00f8_4_k_cu_d24797df_28984cute7productE
	.align		8
        /*0060*/ 	.dword	_ZN39_INTERNAL_500a00f8_4_k_cu_d24797df_28984cute1_E
	.align		8
        /*0068*/ 	.dword	$str$23
	.align		8
        /*0070*/ 	.dword	$str$24


//--------------------- .text._ZN7cutlass13device_kernelINS_4fmha6kernel13FmhaKernelTmaINS1_10collective15FmhaMainloopTmaINS_6half_tEfN4cute5tupleIJNS7_1CILi64EEESA_NS9_ILi16EEEEEENS4_12CausalFusionEJEEENS4_15FmhaFwdEpilogueIS6_fNS8_IJSA_SB_SA_EEEEEJEEEEEvNT_6ParamsE --------------------------
	.section	.text._ZN7cutlass13device_kernelINS_4fmha6kernel13FmhaKernelTmaINS1_10collective15FmhaMainloopTmaINS_6half_tEfN4cute5tupleIJNS7_1CILi64EEESA_NS9_ILi16EEEEEENS4_12CausalFusionEJEEENS4_15FmhaFwdEpilogueIS6_fNS8_IJSA_SB_SA_EEEEEJEEEEEvNT_6ParamsE,"ax",@progbits
	.align	128
.text._ZN7cutlass13device_kernelINS_4fmha6kernel13FmhaKernelTmaINS1_10collective15FmhaMainloopTmaINS_6half_tEfN4cute5tupleIJNS7_1CILi64EEESA_NS9_ILi16EEEEEENS4_12CausalFusionEJEEENS4_15FmhaFwdEpilogueIS6_fNS8_IJSA_SB_SA_EEEEEJEEEEEvNT_6ParamsE:
        .type           _ZN7cutlass13device_kernelINS_4fmha6kernel13FmhaKernelTmaINS1_10collective15FmhaMainloopTmaINS_6half_tEfN4cute5tupleIJNS7_1CILi64EEESA_NS9_ILi16EEEEEENS4_12CausalFusionEJEEENS4_15FmhaFwdEpilogueIS6_fNS8_IJSA_SB_SA_EEEEEJEEEEEvNT_6ParamsE,@function
        .size           _ZN7cutlass13device_kernelINS_4fmha6kernel13FmhaKernelTmaINS1_10collective15FmhaMainloopTmaINS_6half_tEfN4cute5tupleIJNS7_1CILi64EEESA_NS9_ILi16EEEEEENS4_12CausalFusionEJEEENS4_15FmhaFwdEpilogueIS6_fNS8_IJSA_SB_SA_EEEEEJEEEEEvNT_6ParamsE,(.L_x_76 - _ZN7cutlass13device_kernelINS_4fmha6kernel13FmhaKernelTmaINS1_10collective15FmhaMainloopTmaINS_6half_tEfN4cute5tupleIJNS7_1CILi64EEESA_NS9_ILi16EEEEEENS4_12CausalFusionEJEEENS4_15FmhaFwdEpilogueIS6_fNS8_IJSA_SB_SA_EEEEEJEEEEEvNT_6ParamsE)
        .other          _ZN7cutlass13device_kernelINS_4fmha6kernel13FmhaKernelTmaINS1_10collective15FmhaMainloopTmaINS_6half_tEfN4cute5tupleIJNS7_1CILi64EEESA_NS9_ILi16EEEEEENS4_12CausalFusionEJEEENS4_15FmhaFwdEpilogueIS6_fNS8_IJSA_SB_SA_EEEEEJEEEEEvNT_6ParamsE,@"STO_CUDA_ENTRY STV_DEFAULT"
_ZN7cutlass13device_kernelINS_4fmha6kernel13FmhaKernelTmaINS1_10collective15FmhaMainloopTmaINS_6half_tEfN4cute5tupleIJNS7_1CILi64EEESA_NS9_ILi16EEEEEENS4_12CausalFusionEJEEENS4_15FmhaFwdEpilogueIS6_fNS8_IJSA_SB_SA_EEEEEJEEEEEvNT_6ParamsE:
[----:B------:R-:W1:Y:S01]  /*0000*/  LDC R1, c[0x0][0x28] ;  /* 0x00000a00ff017b82 */ /* 0x000e620000000800 */
[----:B------:R-:W2:Y:S01]  /*0010*/  S2R R16, SR_TID.X ;  /* 0x0000000000107919 */ /* 0x000ea20000002100 */
[----:B------:R-:W-:Y:S01]  /*0020*/  ELECT P0, URZ, PT ;  /* 0x00000000003f782f */ /* 0x000fe20003800000 */
[----:B------:R-:W-:Y:S01]  /*0030*/  BSSY B0, `(.L_x_0) ;  /* 0x0000010000007945 */ /* 0x000fe20003800000 */
[----:B--2---:R-:W-:-:S05]  /*0040*/  SHF.R.U32.HI R10, RZ, 0x5, R16 ;  /* 0x00000005ff0a7819 */ /* 0x004fca0000011610 */
[----:B------:R-:W2:Y:S02]  /*0050*/  SHFL.IDX PT, R0, R10, RZ, 0x1f ;  /* 0x00001fff0a007589 */ /* 0x000ea400000e0000 */
[----:B--2---:R-:W-:-:S13]  /*0060*/  ISETP.NE.OR P0, PT, R0, RZ, !P0 ;  /* 0x000000ff0000720c */ /* 0x004fda0004705670 */
[----:B-1----:R-:W-:Y:S05]  /*0070*/  @P0 BRA `(.L_x_1) ;  /* 0x00000000002c0947 */ /* 0x002fea0003800000 */
[----:B------:R-:W-:Y:S02]  /*0080*/  ULDC.64 UR4, c[0x0][0x198] ;  /* 0x0000660000047ab9 */ /* 0x000fe40000000a00 */
[----:B------:R-:W-:Y:S02]  /*0090*/  UIADD3 UR6, UP0, UR4, 0xf0, URZ ;  /* 0x000000f004067890 */ /* 0x000fe4000ff1e03f */
[----:B------:R-:W-:Y:S02]  /*00a0*/  UIADD3 UR8, UP1, UR4, 0x1f0, URZ ;  /* 0x000001f004087890 */ /* 0x000fe4000ff3e03f */
[----:B------:R-:W-:Y:S02]  /*00b0*/  UIADD3 UR4, UP2, UR4, 0x2f0, URZ ;  /* 0x000002f004047890 */ /* 0x000fe4000ff5e03f */
[----:B------:R-:W-:Y:S02]  /*00c0*/  UIADD3.X UR7, URZ, UR5, URZ, UP0, !UPT ;  /* 0x000000053f077290 */ /* 0x000fe400087fe43f */
[----:B------:R-:W-:-:S02]  /*00d0*/  UIADD3.X UR9, URZ, UR5, URZ, UP1, !UPT ;  /* 0x000000053f097290 */ /* 0x000fc40008ffe43f */
[----:B------:R-:W-:-:S05]  /*00e0*/  UIADD3.X UR5, URZ, UR5, URZ, UP2, !UPT ;  /* 0x000000053f057290 */ /* 0x000fca00097fe43f */
[----:B------:R1:W-:Y:S02]  /*00f0*/  UTMACCTL.PF [UR6] ;  /* 0x00000000060079b9 */ /* 0x0003e40008040000 */
[----:B------:R1:W-:Y:S02]  /*0100*/  UTMACCTL.PF [UR8] ;  /* 0x00000000080079b9 */ /* 0x0003e40008040000 */
[----:B------:R1:W-:Y:S02]  /*0110*/  UTMACCTL.PF [UR4] ;  /* 0x00000000040079b9 */ /* 0x0003e40008040000 */
[----:B-1----:R-:W-:Y:S01]  /*0120*/  NOP ;  /* 0x0000000000007918 */ /* 0x002fe20000000000 */
.L_x_1:
[----:B------:R-:W-:Y:S05]  /*0130*/  BSYNC B0 ;  /* 0x0000000000007941 */ /* 0x000fea0003800000 */
.L_x_0:
[----:B------:R-:W1:Y:S02]  /*0140*/  SHFL.IDX PT, R0, R10, RZ, 0x1f ;  /* 0x00001fff0a007589 */ /* 0x000e6400000e0000 */
[----:B-1----:R-:W-:-:S13]  /*0150*/  ISETP.NE.AND P0, PT, R0, RZ, PT ;  /* 0x000000ff0000720c */ /* 0x002fda0003f05270 */
[----:B------:R-:W-:Y:S05]  /*0160*/  @P0 BRA `(.L_x_2) ;  /* 0x0000000000400947 */ /* 0x000fea0003800000 */
[----:B------:R-:W1:Y:S01]  /*0170*/  S2UR UR8, SR_CgaCtaId ;  /* 0x00000000000879c3 */ /* 0x000e620000008800 */
[----:B------:R-:W-:Y:S01]  /*0180*/  UMOV UR4, 0x400 ;  /* 0x0000040000047882 */ /* 0x000fe20000000000 */
[----:B------:R-:W-:Y:S01]  /*0190*/  UMOV UR5, 0x1 ;  /* 0x0000000100057882 */ /* 0x000fe20000000000 */
[----:B------:R-:W-:Y:S01]  /*01a0*/  UMOV UR6, 0x80 ;  /* 0x0000008000067882 */ /* 0x000fe20000000000 */
[----:B------:R-:W-:Y:S01]  /*01b0*/  ELECT P0, URZ, PT ;  /* 0x00000000003f782f */ /* 0x000fe20003800000 */
[----:B------:R-:W-:-:S04]  /*01c0*/  UIADD3 UR6, -UR6, 0x100000, URZ ;  /* 0x0010000006067890 */ /* 0x000fc8000fffe13f */
[----:B------:R-:W-:Y:S02]  /*01d0*/  USHF.L.U32 UR7, UR6, 0xb, URZ ;  /* 0x0000000b06077899 */ /* 0x000fe4000800063f */
[----:B------:R-:W-:Y:S02]  /*01e0*/  USHF.L.U32 UR6, UR6, 0x1, URZ ;  /* 0x0000000106067899 */ /* 0x000fe4000800063f */
[----:B-1----:R-:W-:Y:S02]  /*01f0*/  ULEA UR8, UR8, UR4, 0x18 ;  /* 0x0000000408087291 */ /* 0x002fe4000f8ec03f */
[----:B------:R-:W-:-:S04]  /*0200*/  UIADD3 UR4, -UR5, 0x100000, URZ ;  /* 0x0010000005047890 */ /* 0x000fc8000fffe13f */
[----:B------:R-:W-:Y:S02]  /*0210*/  USHF.L.U32 UR5, UR4, 0xb, URZ ;  /* 0x0000000b04057899 */ /* 0x000fe4000800063f */
[----:B------:R-:W-:Y:S01]  /*0220*/  USHF.L.U32 UR4, UR4, 0x1, URZ ;  /* 0x0000000104047899 */ /* 0x000fe2000800063f */
[----:B------:R-:W1:Y:S11]  /*0230*/  FENCE.VIEW.ASYNC.S ;  /* 0x00000000000073c6 */ /* 0x000e760000000000 */
[----:B-1----:R1:W2:Y:S01]  /*0240*/  SYNCS.EXCH.64 URZ, [UR8+0x2840], UR4 ;  /* 0x00284004083f75b2 */ /* 0x0022a20008000100 */
[----:B------:R1:W3:Y:S01]  /*0250*/  SYNCS.EXCH.64 URZ, [UR8+0x2848], UR6 ;  /* 0x00284806083f75b2 */ /* 0x0002e20008000100 */
[----:B------:R-:W-:Y:S01]  /*0260*/  NOP ;  /* 0x0000000000007918 */ /* 0x000fe20000000000 */
.L_x_2:
[----:B------:R-:W4:Y:S01]  /*0270*/  SHFL.IDX PT, R0, R10, RZ, 0x1f ;  /* 0x00001fff0a007589 */ /* 0x000f2200000e0000 */
[----:B------:R-:W-:Y:S01]  /*0280*/  NOP ;  /* 0x0000000000007918 */ /* 0x000fe20000000000 */
[----:B----4-:R-:W-:-:S13]  /*0290*/  ISETP.NE.AND P0, PT, R0, RZ, PT ;  /* 0x000000ff0000720c */ /* 0x010fda0003f05270 */
[----:B------:R-:W-:Y:S05]  /*02a0*/  @P0 BRA `(.L_x_3) ;  /* 0x0000000000580947 */ /* 0x000fea0003800000 */
[----:B-1----:R-:W1:Y:S01]  /*02b0*/  S2UR UR5, SR_CgaCtaId ;  /* 0x00000000000579c3 */ /* 0x002e620000008800 */
[----:B------:R-:W-:Y:S01]  /*02c0*/  UMOV UR4, 0x400 ;  /* 0x0000040000047882 */ /* 0x000fe20000000000 */
[----:B------:R-:W-:Y:S01]  /*02d0*/  UMOV UR6, 0x1 ;  /* 0x0000000100067882 */ /* 0x000fe20000000000 */
[----:B------:R-:W-:Y:S01]  /*02e0*/  UMOV UR7, 0x80 ;  /* 0x0000008000077882 */ /* 0x000fe20000000000 */
[----:B------:R-:W-:Y:S01]  /*02f0*/  ELECT P0, URZ, PT ;  /* 0x00000000003f782f */ /* 0x000fe20003800000 */
[----:B-1----:R-:W-:Y:S02]  /*0300*/  ULEA UR8, UR5, UR4, 0x18 ;  /* 0x0000000405087291 */ /* 0x002fe4000f8ec03f */
[----:B------:R-:W-:-:S04]  /*0310*/  UIADD3 UR4, -UR6, 0x100000, URZ ;  /* 0x0010000006047890 */ /* 0x000fc8000fffe13f */
[----:B------:R-:W-:Y:S02]  /*0320*/  USHF.L.U32 UR5, UR4, 0xb, URZ ;  /* 0x0000000b04057899 */ /* 0x000fe4000800063f */
[----:B------:R-:W-:Y:S02]  /*0330*/  USHF.L.U32 UR4, UR4, 0x1, URZ ;  /* 0x0000000104047899 */ /* 0x000fe4000800063f */
[----:B------:R-:W-:-:S04]  /*0340*/  UIADD3 UR6, -UR7, 0x100000, URZ ;  /* 0x0010000007067890 */ /* 0x000fc8000fffe13f */
[----:B------:R-:W-:Y:S02]  /*0350*/  USHF.L.U32 UR7, UR6, 0xb, URZ ;  /* 0x0000000b06077899 */ /* 0x000fe4000800063f */
[----:B------:R-:W-:Y:S01]  /*0360*/  USHF.L.U32 UR6, UR6, 0x1, URZ ;  /* 0x0000000106067899 */ /* 0x000fe2000800063f */
[----:B------:R-:W1:Y:S03]  /*0370*/  FENCE.VIEW.ASYNC.S ;  /* 0x00000000000073c6 */ /* 0x000e660000000000 */
[----:B-1----:R4:W1:Y:S08]  /*0380*/  SYNCS.EXCH.64 URZ, [UR8+0x2800], UR4 ;  /* 0x00280004083f75b2 */ /* 0x0028700008000100 */
[----:B------:R4:W1:Y:S01]  /*0390*/  SYNCS.EXCH.64 URZ, [UR8+0x2820], UR6 ;  /* 0x00282006083f75b2 */ /* 0x0008620008000100 */
[----:B------:R4:W1:Y:S01]  /*03a0*/  SYNCS.EXCH.64 URZ, [UR8+0x2808], UR4 ;  /* 0x00280804083f75b2 */ /* 0x0008620008000100 */
[----:B------:R4:W1:Y:S01]  /*03b0*/  SYNCS.EXCH.64 URZ, [UR8+0x2828], UR6 ;  /* 0x00282806083f75b2 */ /* 0x0008620008000100 */
[----:B------:R4:W1:Y:S01]  /*03c0*/  SYNCS.EXCH.64 URZ, [UR8+0x2810], UR4 ;  /* 0x00281004083f75b2 */ /* 0x0008620008000100 */
[----:B------:R4:W1:Y:S01]  /*03d0*/  SYNCS.EXCH.64 URZ, [UR8+0x2830], UR6 ;  /* 0x00283006083f75b2 */ /* 0x0008620008000100 */
[----:B------:R4:W1:Y:S01]  /*03e0*/  SYNCS.EXCH.64 URZ, [UR8+0x2818], UR4 ;  /* 0x00281804083f75b2 */ /* 0x0008620008000100 */
[----:B------:R4:W1:Y:S02]  /*03f0*/  SYNCS.EXCH.64 URZ, [UR8+0x2838], UR6 ;  /* 0x00283806083f75b2 */ /* 0x0008640008000100 */
[----:B----4-:R-:W-:Y:S01]  /*0400*/  NOP ;  /* 0x0000000000007918 */ /* 0x010fe20000000000 */
.L_x_3:
        /* <DEDUP_REMOVED lines=18> */
[----:B------:R4:W1:Y:S02]  /*0530*/  SYNCS.EXCH.64 URZ, [UR8+0x2858], UR6 ;  /* 0x00285806083f75b2 */ /* 0x0008640008000100 */
[----:B----4-:R-:W-:Y:S01]  /*0540*/  NOP ;  /* 0x0000000000007918 */ /* 0x010fe20000000000 */
.L_x_4:
[----:B------:R-:W4:Y:S01]  /*0550*/  S2UR UR11, SR_CTAID.X ;  /* 0x00000000000b79c3 */ /* 0x000f220000002500 */
[----:B------:R-:W5:Y:S01]  /*0560*/  SHFL.IDX PT, R10, R10, RZ, 0x1f ;  /* 0x00001fff0a0a7589 */ /* 0x000f6200000e0000 */
[----:B-1----:R-:W-:Y:S01]  /*0570*/  ULDC UR4, c[0x0][0x28c] ;  /* 0x0000a30000047ab9 */ /* 0x002fe20000000800 */
[----:B------:R-:W-:Y:S02]  /*0580*/  ELECT P0, URZ, PT ;  /* 0x00000000003f782f */ /* 0x000fe40003800000 */
[----:B------:R-:W-:Y:S01]  /*0590*/  SHF.R.S32.HI R3, RZ, 0x1f, R16 ;  /* 0x0000001fff037819 */ /* 0x000fe20000011410 */
[----:B------:R-:W-:Y:S01]  /*05a0*/  UIADD3 UR4, UR4, 0x3f, URZ ;  /* 0x0000003f04047890 */ /* 0x000fe2000fffe03f */
[----:B------:R-:W-:Y:S01]  /*05b0*/  NOP ;  /* 0x0000000000007918 */ /* 0x000fe20000000000 */
[----:B------:R-:W-:Y:S01]  /*05c0*/  BSSY B0, `(.L_x_5) ;  /* 0x000002e000007945 */ /* 0x000fe20003800000 */
[----:B------:R-:W-:Y:S01]  /*05d0*/  LEA.HI R3, R3, R16, RZ, 0x7 ;  /* 0x0000001003037211 */ /* 0x000fe200078f38ff */
[----:B------:R-:W-:Y:S01]  /*05e0*/  USHF.R.S32.HI UR5, URZ, 0x1f, UR4 ;  /* 0x0000001f3f057899 */ /* 0x000fe20008011404 */
[----:B------:R-:W1:Y:S01]  /*05f0*/  S2UR UR36, SR_CTAID.Y ;  /* 0x00000000002479c3 */ /* 0x000e620000002600 */
[----:B------:R-:W-:Y:S01]  /*0600*/  IMAD.MOV.U32 R9, RZ, RZ, RZ ;  /* 0x000000ffff097224 */ /* 0x000fe200078e00ff */
[----:B------:R-:W-:Y:S01]  /*0610*/  LOP3.LUT R3, R3, 0xffffff80, RZ, 0xc0, !PT ;  /* 0xffffff8003037812 */ /* 0x000fe200078ec0ff */
[----:B------:R-:W-:-:S04]  /*0620*/  ULEA.HI UR5, UR5, UR4, URZ, 0x6 ;  /* 0x0000000405057291 */ /* 0x000fc8000f8f303f */
[----:B------:R-:W-:Y:S01]  /*0630*/  USHF.R.S32.HI UR5, URZ, 0x6, UR5 ;  /* 0x000000063f057899 */ /* 0x000fe20008011405 */
[----:B------:R-:W1:Y:S01]  /*0640*/  S2UR UR37, SR_CTAID.Z ;  /* 0x00000000002579c3 */ /* 0x000e620000002700 */
[----:B----4-:R-:W-:-:S07]  /*0650*/  USHF.L.U32 UR11, UR11, 0x6, URZ ;  /* 0x000000060b0b7899 */ /* 0x010fce000800063f */
[----:B--23--:R-:W-:Y:S01]  /*0660*/  BAR.SYNC.DEFER_BLOCKING 0x0 ;  /* 0x0000000000007b1d */ /* 0x00cfe20000010000 */
[----:B-----5:R-:W-:Y:S01]  /*0670*/  ISETP.EQ.AND P1, PT, R10, RZ, P0 ;  /* 0x000000ff0a00720c */ /* 0x020fe20000722270 */
[----:B------:R-:W-:-:S04]  /*0680*/  IMAD.U32 R0, RZ, RZ, UR11 ;  /* 0x0000000bff007e24 */ /* 0x000fc8000f8e00ff */
[----:B------:R-:W-:-:S05]  /*0690*/  VIADD R0, R0, 0x7f ;  /* 0x0000007f00007836 */ /* 0x000fca0000000000 */
[----:B------:R-:W-:Y:S01]  /*06a0*/  SHF.R.U32.HI R19, RZ, 0x6, R0 ;  /* 0x00000006ff137819 */ /* 0x000fe20000011600 */
[----:B------:R-:W-:-:S03]  /*06b0*/  IMAD.IADD R0, R16, 0x1, -R3 ;  /* 0x0000000110007824 */ /* 0x000fc600078e0a03 */
[----:B------:R-:W-:Y:S01]  /*06c0*/  VIMNMX R2, R19, UR5, PT ;  /* 0x0000000513027c48 */ /* 0x000fe2000bfe0100 */
[----:B-1----:R-:W-:Y:S06]  /*06d0*/  @!P1 BRA `(.L_x_6) ;  /* 0x0000000000709947 */ /* 0x002fec0003800000 */
[----:B------:R-:W1:Y:S01]  /*06e0*/  S2R R4, SR_CgaCtaId ;  /* 0x0000000000047919 */ /* 0x000e620000008800 */
[----:B------:R-:W-:Y:S01]  /*06f0*/  MOV R3, 0x400 ;  /* 0x0000040000037802 */ /* 0x000fe20000000f00 */
[----:B------:R-:W-:Y:S01]  /*0700*/  IMAD.MOV.U32 R5, RZ, RZ, 0x1 ;  /* 0x00000001ff057424 */ /* 0x000fe200078e00ff */
[----:B------:R-:W-:Y:S02]  /*0710*/  ISETP.NE.AND P3, PT, R0, RZ, PT ;  /* 0x000000ff0000720c */ /* 0x000fe40003f65270 */
[----:B-1----:R-:W-:Y:S02]  /*0720*/  LEA R4, R4, R3, 0x18 ;  /* 0x0000000304047211 */ /* 0x002fe400078ec0ff */
[----:B------:R-:W-:-:S09]  /*0730*/  SHF.L.U32 R3, R5, 0x1f, RZ ;  /* 0x0000001f05037819 */ /* 0x000fd200000006ff */
.L_x_7:
[----:B-1----:R1:W2:Y:S02]  /*0740*/  SYNCS.PHASECHK.TRANS64.TRYWAIT P2, [R4+URZ+0x2848], R3 ;  /* 0x00284803040075a7 */ /* 0x0022a4000804017f */
[----:B--2---:R-:W-:Y:S05]  /*0750*/  @!P2 NANOSLEEP.SYNCS 0x989680 ;  /* 0x009896800000a95d */ /* 0x004fea0003900000 */
[----:B------:R-:W2:Y:S02]  /*0760*/  @!P2 SYNCS.PHASECHK.TRANS64 P2, [R4+URZ+0x2848], R3 ;  /* 0x002848030400a5a7 */ /* 0x000ea4000804007f */
[----:B--2---:R-:W-:Y:S05]  /*0770*/  @!P2 BRA `(.L_x_7) ;  /* 0xfffffffc00f0a947 */ /* 0x004fea000383ffff */
[----:B------:R-:W-:Y:S05]  /*0780*/  @P3 BRA `(.L_x_8) ;  /* 0x0000000000143947 */ /* 0x000fea0003800000 */
[----:B------:R-:W-:Y:S01]  /*0790*/  LOP3.LUT P2, RZ, R16, 0x1f, RZ, 0xc0, !PT ;  /* 0x0000001f10ff7812 */ /* 0x000fe2000784c0ff */
[----:B-1----:R-:W-:-:S04]  /*07a0*/  IMAD.MOV.U32 R3, RZ, RZ, 0x800 ;  /* 0x00000800ff037424 */ /* 0x002fc800078e00ff */
[----:B------:R2:W-:Y:S08]  /*07b0*/  SYNCS.ARRIVE.TRANS64 RZ, [R4+URZ+0x2840], R3 ;  /* 0x0028400304ff79a7 */ /* 0x0005f0000800003f */
[----:B------:R-:W-:Y:S05]  /*07c0*/  @!P2 BRA `(.L_x_8) ;  /* 0x000000000004a947 */ /* 0x000fea0003800000 */
[----:B------:R-:W-:Y:S01]  /*07d0*/  BPT.TRAP 0x1 ;  /* 0x000000040000795c */ /* 0x000fe20000300000 */
.L_x_8:
[----:B------:R-:W-:Y:S01]  /*07e0*/  R2UR UR8, R4 ;  /* 0x00000000040872ca */ /* 0x000fe200000e0000 */
[----:B------:R-:W-:Y:S01]  /*07f0*/  ULDC.64 UR4, c[0x0][0x198] ;  /* 0x0000660000047ab9 */ /* 0x000fe20000000a00 */
[----:B------:R-:W-:Y:S01]  /*0800*/  UMOV UR6, 0x0 ;  /* 0x0000000000067882 */ /* 0x000fe20000000000 */
[----:B------:R-:W-:Y:S01]  /*0810*/  UIADD3 UR4, UP0, UR4, 0xf0, URZ ;  /* 0x000000f004047890 */ /* 0x000fe2000ff1e03f */
[----:B------:R-:W-:Y:S01]  /*0820*/  UMOV UR7, 0x10000000 ;  /* 0x1000000000077882 */ /* 0x000fe20000000000 */
[----:B------:R-:W-:Y:S02]  /*0830*/  UMOV UR10, URZ ;  /* 0x0000003f000a7c82 */ /* 0x000fe40008000000 */
[----:B------:R-:W-:Y:S01]  /*0840*/  UIADD3.X UR5, URZ, UR5, URZ, UP0, !UPT ;  /* 0x000000053f057290 */ /* 0x000fe200087fe43f */
[----:B------:R-:W-:Y:S01]  /*0850*/  UMOV UR12, UR36 ;  /* 0x00000024000c7c82 */ /* 0x000fe20008000000 */
[----:B------:R-:W-:-:S04]  /*0860*/  UMOV UR13, UR37 ;  /* 0x00000025000d7c82 */ /* 0x000fc80008000000 */
[----:B------:R-:W-:-:S09]  /*0870*/  UIADD3 UR9, UR8, 0x2840, URZ ;  /* 0x0000284008097890 */ /* 0x000fd2000fffe03f */
[----:B------:R3:W-:Y:S02]  /*0880*/  UTMALDG.4D [UR8], [UR4], desc[UR6] ;  /* 0x00000608040075b4 */ /* 0x0007e40008019000 */
[----:B---3--:R-:W-:Y:S01]  /*0890*/  NOP ;  /* 0x0000000000007918 */ /* 0x008fe20000000000 */
.L_x_6:
[----:B------:R-:W-:Y:S05]  /*08a0*/  BSYNC B0 ;  /* 0x0000000000007941 */ /* 0x000fea0003800000 */
.L_x_5:
[----:B------:R-:W-:Y:S01]  /*08b0*/  BSSY B0, `(.L_x_9) ;  /* 0x0000097000007945 */ /* 0x000fe20003800000 */
[----:B------:R-:W-:Y:S02]  /*08c0*/  IMAD.SHL.U32 R8, R2, 0x2, RZ ;  /* 0x0000000202087824 */ /* 0x000fe400078e00ff */
[----:B------:R-:W-:Y:S02]  /*08d0*/  IMAD.MOV.U32 R7, RZ, RZ, 0x1 ;  /* 0x00000001ff077424 */ /* 0x000fe400078e00ff */
[----:B------:R-:W-:Y:S02]  /*08e0*/  IMAD.MOV.U32 R6, RZ, RZ, 0x1 ;  /* 0x00000001ff067424 */ /* 0x000fe400078e00ff */
[----:B------:R-:W-:Y:S01]  /*08f0*/  IMAD.MOV.U32 R5, RZ, RZ, RZ ;  /* 0x000000ffff057224 */ /* 0x000fe200078e00ff */
[----:B------:R-:W-:Y:S06]  /*0900*/  @!P1 BRA `(.L_x_10) ;  /* 0x0000000800449947 */ /* 0x000fec0003800000 */
[----:B------:R-:W-:Y:S01]  /*0910*/  ISETP.GE.AND P1, PT, R2, 0x1, PT ;  /* 0x000000010200780c */ /* 0x000fe20003f26270 */
[----:B------:R-:W-:Y:S01]  /*0920*/  IMAD.MOV.U32 R9, RZ, RZ, RZ ;  /* 0x000000ffff097224 */ /* 0x000fe200078e00ff */
[----:B------:R-:W-:Y:S01]  /*0930*/  LOP3.LUT R11, R16, 0x1f, RZ, 0xc0, !PT ;  /* 0x0000001f100b7812 */ /* 0x000fe200078ec0ff */
[----:B------:R-:W-:-:S10]  /*0940*/  IMAD.MOV.U32 R5, RZ, RZ, RZ ;  /* 0x000000ffff057224 */ /* 0x000fd400078e00ff */
[----:B------:R-:W-:Y:S05]  /*0950*/  @!P1 BRA `(.L_x_11) ;  /* 0x0000000000f49947 */ /* 0x000fea0003800000 */
[----:B-12---:R-:W1:Y:S01]  /*0960*/  S2R R4, SR_CgaCtaId ;  /* 0x0000000000047919 */ /* 0x006e620000008800 */
[----:B------:R-:W-:Y:S01]  /*0970*/  MOV R3, 0x400 ;  /* 0x0000040000037802 */ /* 0x000fe20000000f00 */
[----:B------:R-:W-:Y:S01]  /*0980*/  IMAD.MOV.U32 R6, RZ, RZ, 0x1 ;  /* 0x00000001ff067424 */ /* 0x000fe200078e00ff */
[----:B------:R-:W-:Y:S01]  /*0990*/  ISETP.NE.AND P2, PT, R0, RZ, PT ;  /* 0x000000ff0000720c */ /* 0x000fe20003f45270 */
[----:B------:R-:W-:Y:S01]  /*09a0*/  IMAD.MOV.U32 R5, RZ, RZ, 0x1 ;  /* 0x00000001ff057424 */ /* 0x000fe200078e00ff */
[----:B-1----:R-:W-:Y:S02]  /*09b0*/  LEA R3, R4, R3, 0x18 ;  /* 0x0000000304037211 */ /* 0x002fe400078ec0ff */
[----:B------:R-:W-:-:S09]  /*09c0*/  SHF.L.U32 R4, R6, 0x1f, RZ ;  /* 0x0000001f06047819 */ /* 0x000fd200000006ff */
.L_x_12:
[----:B-1----:R1:W2:Y:S02]  /*09d0*/  SYNCS.PHASECHK.TRANS64.TRYWAIT P1, [R3+URZ+0x2820], R4 ;  /* 0x00282004030075a7 */ /* 0x0022a4000802017f */
[----:B--2---:R-:W-:Y:S05]  /*09e0*/  @!P1 NANOSLEEP.SYNCS 0x989680 ;  /* 0x009896800000995d */ /* 0x004fea0003900000 */
[----:B------:R-:W2:Y:S02]  /*09f0*/  @!P1 SYNCS.PHASECHK.TRANS64 P1, [R3+URZ+0x2820], R4 ;  /* 0x00282004030095a7 */ /* 0x000ea4000802007f */
[----:B--2---:R-:W-:Y:S05]  /*0a00*/  @!P1 BRA `(.L_x_12) ;  /* 0xfffffffc00f09947 */ /* 0x004fea000383ffff */
[----:B------:R-:W-:Y:S05]  /*0a10*/  @P2 BRA `(.L_x_13) ;  /* 0x0000000000142947 */ /* 0x000fea0003800000 */
[----:B------:R-:W-:Y:S01]  /*0a20*/  ISETP.NE.AND P1, PT, R11, RZ, PT ;  /* 0x000000ff0b00720c */ /* 0x000fe20003f25270 */
[----:B-1----:R-:W-:-:S04]  /*0a30*/  IMAD.MOV.U32 R4, RZ, RZ, 0x800 ;  /* 0x00000800ff047424 */ /* 0x002fc800078e00ff */
[----:B------:R2:W-:Y:S08]  /*0a40*/  SYNCS.ARRIVE.TRANS64 RZ, [R3+URZ+0x2800], R4 ;  /* 0x0028000403ff79a7 */ /* 0x0005f0000800003f */
[----:B------:R-:W-:Y:S05]  /*0a50*/  @!P1 BRA `(.L_x_13) ;  /* 0x0000000000049947 */ /* 0x000fea0003800000 */
[----:B------:R-:W-:Y:S01]  /*0a60*/  BPT.TRAP 0x1 ;  /* 0x000000040000795c */ /* 0x000fe20000300000 */
.L_x_13:
[----:B------:R-:W-:Y:S01]  /*0a70*/  R2UR UR33, R3 ;  /* 0x00000000032172ca */ /* 0x000fe200000e0000 */
[----:B-12---:R-:W1:Y:S01]  /*0a80*/  S2R R4, SR_CgaCtaId ;  /* 0x0000000000047919 */ /* 0x006e620000008800 */
[----:B------:R-:W-:Y:S01]  /*0a90*/  ULDC.64 UR4, c[0x0][0x198] ;  /* 0x0000660000047ab9 */ /* 0x000fe20000000a00 */
[----:B------:R-:W-:Y:S01]  /*0aa0*/  UMOV UR6, 0x0 ;  /* 0x0000000000067882 */ /* 0x000fe20000000000 */
[----:B------:R-:W-:Y:S01]  /*0ab0*/  UIADD3 UR4, UP0, UR4, 0x1f0, URZ ;  /* 0x000001f004047890 */ /* 0x000fe2000ff1e03f */
[----:B------:R-:W-:Y:S01]  /*0ac0*/  MOV R3, 0x400 ;  /* 0x0000040000037802 */ /* 0x000fe20000000f00 */
[----:B------:R-:W-:Y:S01]  /*0ad0*/  UMOV UR7, 0x10000000 ;  /* 0x1000000000077882 */ /* 0x000fe20000000000 */
[----:B------:R-:W-:Y:S01]  /*0ae0*/  UMOV UR34, URZ ;  /* 0x0000003f00227c82 */ /* 0x000fe20008000000 */
[----:B------:R-:W-:Y:S01]  /*0af0*/  UIADD3.X UR5, URZ, UR5, URZ, UP0, !UPT ;  /* 0x000000053f057290 */ /* 0x000fe200087fe43f */
[----:B------:R-:W-:Y:S01]  /*0b00*/  IMAD.MOV.U32 R6, RZ, RZ, 0x1 ;  /* 0x00000001ff067424 */ /* 0x000fe200078e00ff */
[----:B------:R-:W-:Y:S01]  /*0b10*/  UMOV UR35, URZ ;  /* 0x0000003f00237c82 */ /* 0x000fe20008000000 */
[----:B------:R-:W-:Y:S01]  /*0b20*/  ISETP.NE.AND P2, PT, R0, RZ, PT ;  /* 0x000000ff0000720c */ /* 0x000fe20003f45270 */
[----:B------:R-:W-:Y:S01]  /*0b30*/  IMAD.MOV.U32 R9, RZ, RZ, 0x1 ;  /* 0x00000001ff097424 */ /* 0x000fe200078e00ff */
[----:B------:R-:W-:Y:S01]  /*0b40*/  UIADD3 UR32, UR33, 0x800, URZ ;  /* 0x0000080021207890 */ /* 0x000fe2000fffe03f */
[----:B------:R-:W-:Y:S01]  /*0b50*/  SHF.L.U32 R6, R6, 0x1f, RZ ;  /* 0x0000001f06067819 */ /* 0x000fe200000006ff */
[----:B------:R-:W-:-:S09]  /*0b60*/  UIADD3 UR33, UR33, 0x2800, URZ ;  /* 0x0000280021217890 */ /* 0x000fd2000fffe03f */
[----:B------:R2:W-:Y:S01]  /*0b70*/  UTMALDG.4D [UR32], [UR4], desc[UR6] ;  /* 0x00000620040075b4 */ /* 0x0005e20008019000 */
[----:B-1----:R-:W-:-:S05]  /*0b80*/  LEA R4, R4, R3, 0x18 ;  /* 0x0000000304047211 */ /* 0x002fca00078ec0ff */
[----:B--2---:R-:W-:-:S07]  /*0b90*/  IMAD R3, R5, 0x8, R4 ;  /* 0x0000000805037824 */ /* 0x004fce00078e0204 */
.L_x_14:
        /* <DEDUP_REMOVED lines=10> */
.L_x_15:
[----:B------:R-:W-:Y:S01]  /*0c40*/  IMAD R4, R5, 0x800, R4 ;  /* 0x0000080005047824 */ /* 0x000fe200078e0204 */
[----:B------:R-:W-:Y:S01]  /*0c50*/  R2UR UR33, R3 ;  /* 0x00000000032172ca */ /* 0x000fe200000e0000 */
[----:B------:R-:W-:Y:S01]  /*0c60*/  ULDC.64 UR4, c[0x0][0x198] ;  /* 0x0000660000047ab9 */ /* 0x000fe20000000a00 */
[----:B------:R-:W-:Y:S01]  /*0c70*/  UMOV UR6, 0x0 ;  /* 0x0000000000067882 */ /* 0x000fe20000000000 */
[----:B------:R-:W-:Y:S01]  /*0c80*/  UIADD3 UR4, UP0, UR4, 0x2f0, URZ ;  /* 0x000002f004047890 */ /* 0x000fe2000ff1e03f */
[----:B------:R-:W-:Y:S01]  /*0c90*/  R2UR UR32, R4 ;  /* 0x00000000042072ca */ /* 0x000fe200000e0000 */
[----:B------:R-:W-:Y:S01]  /*0ca0*/  UMOV UR7, 0x10000000 ;  /* 0x1000000000077882 */ /* 0x000fe20000000000 */
[----:B------:R-:W-:Y:S01]  /*0cb0*/  UMOV UR34, URZ ;  /* 0x0000003f00227c82 */ /* 0x000fe20008000000 */
[----:B------:R-:W-:Y:S01]  /*0cc0*/  UIADD3.X UR5, URZ, UR5, URZ, UP0, !UPT ;  /* 0x000000053f057290 */ /* 0x000fe200087fe43f */
[----:B------:R-:W-:Y:S01]  /*0cd0*/  VIADD R5, R5, 0x1 ;  /* 0x0000000105057836 */ /* 0x000fe20000000000 */
[----:B------:R-:W-:-:S04]  /*0ce0*/  UMOV UR35, URZ ;  /* 0x0000003f00237c82 */ /* 0x000fc80008000000 */
[----:B------:R-:W-:-:S04]  /*0cf0*/  UIADD3 UR33, UR33, 0x2800, URZ ;  /* 0x0000280021217890 */ /* 0x000fc8000fffe03f */
[----:B------:R-:W-:-:S09]  /*0d00*/  UIADD3 UR32, UR32, 0x800, URZ ;  /* 0x0000080020207890 */ /* 0x000fd2000fffe03f */
[----:B------:R3:W-:Y:S02]  /*0d10*/  UTMALDG.4D [UR32], [UR4], desc[UR6] ;  /* 0x00000620040075b4 */ /* 0x0007e40008019000 */
[----:B---3--:R-:W-:Y:S01]  /*0d20*/  NOP ;  /* 0x0000000000007918 */ /* 0x008fe20000000000 */
.L_x_11:
[----:B------:R-:W-:Y:S01]  /*0d30*/  ISETP.GE.AND P1, PT, R2, 0x2, PT ;  /* 0x000000020200780c */ /* 0x000fe20003f26270 */
[----:B-12---:R-:W-:-:S12]  /*0d40*/  IMAD.MOV.U32 R6, RZ, RZ, 0x1 ;  /* 0x00000001ff067424 */ /* 0x006fd800078e00ff */
[----:B------:R-:W-:Y:S05]  /*0d50*/  @!P1 BRA `(.L_x_16) ;  /* 0x0000000400249947 */ /* 0x000fea0003800000 */
[----:B------:R-:W1:Y:S01]  /*0d60*/  S2R R4, SR_CgaCtaId ;  /* 0x0000000000047919 */ /* 0x000e620000008800 */
[----:B------:R-:W-:Y:S02]  /*0d70*/  MOV R3, 0x400 ;  /* 0x0000040000037802 */ /* 0x000fe40000000f00 */
[----:B------:R-:W-:Y:S02]  /*0d80*/  MOV R6, 0x1 ;  /* 0x0000000100067802 */ /* 0x000fe40000000f00 */
[----:B------:R-:W-:Y:S02]  /*0d90*/  ISETP.NE.AND P2, PT, R0, RZ, PT ;  /* 0x000000ff0000720c */ /* 0x000fe40003f45270 */
[----:B------:R-:W-:Y:S02]  /*0da0*/  SHF.L.U32 R6, R6, 0x1f, RZ ;  /* 0x0000001f06067819 */ /* 0x000fe400000006ff */
[----:B-1----:R-:W-:-:S05]  /*0db0*/  LEA R4, R4, R3, 0x18 ;  /* 0x0000000304047211 */ /* 0x002fca00078ec0ff */
[----:B------:R-:W-:-:S07]  /*0dc0*/  IMAD R3, R5, 0x8, R4 ;  /* 0x0000000805037824 */ /* 0x000fce00078e0204 */
.L_x_17:
        /* <DEDUP_REMOVED lines=10> */
.L_x_18:
[----:B------:R-:W-:Y:S01]  /*0e70*/  IMAD R4, R5, 0x800, R4 ;  /* 0x0000080005047824 */ /* 0x000fe200078e0204 */
[----:B------:R-:W-:Y:S01]  /*0e80*/  R2UR UR33, R3 ;  /* 0x00000000032172ca */ /* 0x000fe200000e0000 */
[----:B------:R-:W-:Y:S01]  /*0e90*/  ULDC.64 UR4, c[0x0][0x198] ;  /* 0x0000660000047ab9 */ /* 0x000fe20000000a00 */
[----:B------:R-:W-:Y:S01]  /*0ea0*/  R2UR UR35, R9 ;  /* 0x00000000092372ca */ /* 0x000fe200000e0000 */
[----:B------:R-:W-:Y:S01]  /*0eb0*/  UIADD3 UR4, UP0, UR4, 0x1f0, URZ ;  /* 0x000001f004047890 */ /* 0x000fe2000ff1e03f */
[----:B------:R-:W-:Y:S01]  /*0ec0*/  R2UR UR32, R4 ;  /* 0x00000000042072ca */ /* 0x000fe200000e0000 */
[----:B------:R-:W-:Y:S01]  /*0ed0*/  UMOV UR6, 0x0 ;  /* 0x0000000000067882 */ /* 0x000fe20000000000 */
[----:B------:R-:W3:Y:S01]  /*0ee0*/  S2R R4, SR_CgaCtaId ;  /* 0x0000000000047919 */ /* 0x000ee20000008800 */
[----:B------:R-:W-:Y:S01]  /*0ef0*/  UIADD3.X UR5, URZ, UR5, URZ, UP0, !UPT ;  /* 0x000000053f057290 */ /* 0x000fe200087fe43f */
[----:B------:R-:W-:Y:S01]  /*0f00*/  VIADD R5, R5, 0x1 ;  /* 0x0000000105057836 */ /* 0x000fe20000000000 */
[----:B------:R-:W-:Y:S01]  /*0f10*/  UMOV UR7, 0x10000000 ;  /* 0x1000000000077882 */ /* 0x000fe20000000000 */
[----:B------:R-:W-:Y:S01]  /*0f20*/  UMOV UR34, URZ ;  /* 0x0000003f00227c82 */ /* 0x000fe20008000000 */
[----:B-12---:R-:W-:-:S02]  /*0f30*/  MOV R3, 0x400 ;  /* 0x0000040000037802 */ /* 0x006fc40000000f00 */
[----:B------:R-:W-:Y:S01]  /*0f40*/  UIADD3 UR33, UR33, 0x2800, URZ ;  /* 0x0000280021217890 */ /* 0x000fe2000fffe03f */
[C---:B------:R-:W-:Y:S01]  /*0f50*/  ISETP.NE.AND P2, PT, R5.reuse, 0x4, PT ;  /* 0x000000040500780c */ /* 0x040fe20003f45270 */
[----:B------:R-:W-:Y:S01]  /*0f60*/  USHF.L.U32 UR35, UR35, 0x6, URZ ;  /* 0x0000000623237899 */ /* 0x000fe2000800063f */
[C---:B------:R-:W-:Y:S01]  /*0f70*/  ISETP.NE.AND P1, PT, R5.reuse, 0x4, PT ;  /* 0x000000040500780c */ /* 0x040fe20003f25270 */
[----:B------:R-:W-:Y:S01]  /*0f80*/  UIADD3 UR32, UR32, 0x800, URZ ;  /* 0x0000080020207890 */ /* 0x000fe2000fffe03f */
[----:B------:R-:W-:Y:S02]  /*0f90*/  SEL R5, R5, RZ, P2 ;  /* 0x000000ff05057207 */ /* 0x000fe40001000000 */
[----:B------:R-:W-:Y:S02]  /*0fa0*/  SEL R6, RZ, 0x1, !P1 ;  /* 0x00000001ff067807 */ /* 0x000fe40004800000 */
[----:B------:R-:W-:-:S04]  /*0fb0*/  ISETP.NE.AND P3, PT, R0, RZ, PT ;  /* 0x000000ff0000720c */ /* 0x000fc80003f65270 */
[----:B------:R1:W-:Y:S01]  /*0fc0*/  UTMALDG.4D [UR32], [UR4], desc[UR6] ;  /* 0x00000620040075b4 */ /* 0x0003e20008019000 */
[----:B---3--:R-:W-:Y:S02]  /*0fd0*/  LEA R4, R4, R3, 0x18 ;  /* 0x0000000304047211 */ /* 0x008fe400078ec0ff */
[----:B------:R-:W-:-:S03]  /*0fe0*/  SHF.L.U32 R3, R6, 0x1f, RZ ;  /* 0x0000001f06037819 */ /* 0x000fc600000006ff */
[----:B-1----:R-:W-:-:S07]  /*0ff0*/  IMAD R8, R5, 0x8, R4 ;  /* 0x0000000805087824 */ /* 0x002fce00078e0204 */
.L_x_19:
        /* <DEDUP_REMOVED lines=10> */
.L_x_20:
[----:B------:R-:W-:Y:S01]  /*10a0*/  IMAD R4, R5, 0x800, R4 ;  /* 0x0000080005047824 */ /* 0x000fe200078e0204 */
[----:B------:R-:W-:Y:S01]  /*10b0*/  R2UR UR35, R9 ;  /* 0x00000000092372ca */ /* 0x000fe200000e0000 */
[----:B------:R-:W-:Y:S01]  /*10c0*/  ULDC.64 UR4, c[0x0][0x198] ;  /* 0x0000660000047ab9 */ /* 0x000fe20000000a00 */
[----:B------:R-:W-:Y:S01]  /*10d0*/  R2UR UR33, R8 ;  /* 0x00000000082172ca */ /* 0x000fe200000e0000 */
[----:B------:R-:W-:Y:S01]  /*10e0*/  UIADD3 UR4, UP0, UR4, 0x2f0, URZ ;  /* 0x000002f004047890 */ /* 0x000fe2000ff1e03f */
[----:B------:R-:W-:Y:S01]  /*10f0*/  R2UR UR32, R4 ;  /* 0x00000000042072ca */ /* 0x000fe200000e0000 */
[----:B------:R-:W-:Y:S01]  /*1100*/  UMOV UR6, 0x0 ;  /* 0x0000000000067882 */ /* 0x000fe20000000000 */
[----:B------:R-:W-:Y:S01]  /*1110*/  UMOV UR7, 0x10000000 ;  /* 0x1000000000077882 */ /* 0x000fe20000000000 */
[----:B------:R-:W-:Y:S01]  /*1120*/  UIADD3.X UR5, URZ, UR5, URZ, UP0, !UPT ;  /* 0x000000053f057290 */ /* 0x000fe200087fe43f */
[----:B------:R-:W-:Y:S01]  /*1130*/  VIADD R5, R5, 0x1 ;  /* 0x0000000105057836 */ /* 0x000fe20000000000 */
[----:B------:R-:W-:Y:S01]  /*1140*/  UMOV UR34, URZ ;  /* 0x0000003f00227c82 */ /* 0x000fe20008000000 */
[----:B------:R-:W-:-:S03]  /*1150*/  VIADD R9, R9, 0x1 ;  /* 0x0000000109097836 */ /* 0x000fc60000000000 */
[----:B------:R-:W-:Y:S01]  /*1160*/  USHF.L.U32 UR35, UR35, 0x6, URZ ;  /* 0x0000000623237899 */ /* 0x000fe2000800063f */
[C---:B------:R-:W-:Y:S01]  /*1170*/  ISETP.NE.AND P1, PT, R5.reuse, 0x4, PT ;  /* 0x000000040500780c */ /* 0x040fe20003f25270 */
[----:B------:R-:W-:Y:S02]  /*1180*/  UIADD3 UR33, UR33, 0x2800, URZ ;  /* 0x0000280021217890 */ /* 0x000fe4000fffe03f */
[----:B------:R-:W-:Y:S01]  /*1190*/  UIADD3 UR32, UR32, 0x800, URZ ;  /* 0x0000080020207890 */ /* 0x000fe2000fffe03f */
[----:B-12---:R-:W-:Y:S02]  /*11a0*/  SEL R3, RZ, 0x1, P1 ;  /* 0x00000001ff037807 */ /* 0x006fe40000800000 */
[----:B------:R-:W-:Y:S02]  /*11b0*/  SEL R5, R5, RZ, P1 ;  /* 0x000000ff05057207 */ /* 0x000fe40000800000 */
[----:B------:R-:W-:-:S04]  /*11c0*/  LOP3.LUT R6, R6, R3, RZ, 0x3c, !PT ;  /* 0x0000000306067212 */ /* 0x000fc800078e3cff */
[----:B------:R1:W-:Y:S02]  /*11d0*/  UTMALDG.4D [UR32], [UR4], desc[UR6] ;  /* 0x00000620040075b4 */ /* 0x0003e40008019000 */
[----:B-1----:R-:W-:Y:S01]  /*11e0*/  NOP ;  /* 0x0000000000007918 */ /* 0x002fe20000000000 */
.L_x_16:
[----:B------:R-:W-:-:S05]  /*11f0*/  IMAD.SHL.U32 R8, R2, 0x2, RZ ;  /* 0x0000000202087824 */ /* 0x000fca00078e00ff */
[----:B------:R-:W-:-:S04]  /*1200*/  LOP3.LUT R8, R8, 0xfffffffe, RZ, 0x3c, !PT ;  /* 0xfffffffe08087812 */ /* 0x000fc800078e3cff */
[----:B------:R-:W-:-:S07]  /*1210*/  IADD3 R8, -R8, -0x6, RZ ;  /* 0xfffffffa08087810 */ /* 0x000fce0007ffe1ff */
.L_x_10:
[----:B------:R-:W-:Y:S05]  /*1220*/  BSYNC B0 ;  /* 0x0000000000007941 */ /* 0x000fea0003800000 */
.L_x_9:
[----:B------:R-:W3:Y:S01]  /*1230*/  S2R R11, SR_CgaCtaId ;  /* 0x00000000000b7919 */ /* 0x000ee20000008800 */
[----:B------:R-:W-:Y:S01]  /*1240*/  MOV R2, 0x400 ;  /* 0x0000040000027802 */ /* 0x000fe20000000f00 */
[----:B-12---:R-:W-:Y:S01]  /*1250*/  IMAD.MOV.U32 R4, RZ, RZ, RZ ;  /* 0x000000ffff047224 */ /* 0x006fe200078e00ff */
[----:B------:R-:W-:Y:S02]  /*1260*/  SHF.L.U32 R3, RZ, 0x1f, RZ ;  /* 0x0000001fff037819 */ /* 0x000fe400000006ff */
[----:B---3--:R-:W-:-:S07]  /*1270*/  LEA R2, R11, R2, 0x18 ;  /* 0x000000020b027211 */ /* 0x008fce00078ec0ff */
.L_x_21:
[----:B-1----:R1:W2:Y:S02]  /*1280*/  SYNCS.PHASECHK.TRANS64.TRYWAIT P1, [R2+URZ+0x2840], R3 ;  /* 0x00284003020075a7 */ /* 0x0022a4000802017f */
[----:B--2---:R-:W-:Y:S05]  /*1290*/  @!P1 NANOSLEEP.SYNCS 0x989680 ;  /* 0x009896800000995d */ /* 0x004fea0003900000 */
[----:B------:R-:W2:Y:S02]  /*12a0*/  @!P1 SYNCS.PHASECHK.TRANS64 P1, [R2+URZ+0x2840], R3 ;  /* 0x00284003020095a7 */ /* 0x000ea4000802007f */
[----:B--2---:R-:W-:Y:S05]  /*12b0*/  @!P1 BRA `(.L_x_21) ;  /* 0xfffffffc00f09947 */ /* 0x004fea000383ffff */
[----:B------:R-:W2:Y:S01]  /*12c0*/  LDC R11, c[0x0][0x28c] ;  /* 0x0000a300ff0b7b82 */ /* 0x000ea20000000800 */
[----:B-1----:R-:W-:Y:S02]  /*12d0*/  SHF.R.S32.HI R3, RZ, 0x1f, R0 ;  /* 0x0000001fff037819 */ /* 0x002fe40000011400 */
[----:B------:R-:W-:Y:S01]  /*12e0*/  SHF.L.U32 R15, RZ, 0x1f, RZ ;  /* 0x0000001fff0f7819 */ /* 0x000fe200000006ff */
[----:B--2---:R-:W-:Y:S01]  /*12f0*/  VIADD R12, R11, 0x3f ;  /* 0x0000003f0b0c7836 */ /* 0x004fe20000000000 */
[----:B------:R-:W-:-:S04]  /*1300*/  LEA.HI R11, R3, R0, RZ, 0x5 ;  /* 0x00000000030b7211 */ /* 0x000fc800078f28ff */
[----:B------:R-:W-:Y:S02]  /*1310*/  SHF.R.S32.HI R13, RZ, 0x1f, R12 ;  /* 0x0000001fff0d7819 */ /* 0x000fe4000001140c */
[----:B------:R-:W-:Y:S02]  /*1320*/  SHF.R.S32.HI R11, RZ, 0x5, R11 ;  /* 0x00000005ff0b7819 */ /* 0x000fe4000001140b */
[----:B------:R-:W-:Y:S02]  /*1330*/  LEA.HI R13, R13, R12, RZ, 0x6 ;  /* 0x0000000c0d0d7211 */ /* 0x000fe400078f30ff */
[----:B------:R-:W-:Y:S02]  /*1340*/  LEA R11, R11, UR11, 0x4 ;  /* 0x0000000b0b0b7c11 */ /* 0x000fe4000f8e20ff */
[----:B------:R-:W-:-:S07]  /*1350*/  SHF.R.S32.HI R18, RZ, 0x6, R13 ;  /* 0x00000006ff127819 */ /* 0x000fce000001140d */
.L_x_22:
[----:B-1----:R1:W2:Y:S02]  /*1360*/  SYNCS.PHASECHK.TRANS64.TRYWAIT P1, [R2+URZ+0x2800], R15 ;  /* 0x0028000f020075a7 */ /* 0x0022a4000802017f */
[----:B--2---:R-:W-:Y:S05]  /*1370*/  @!P1 NANOSLEEP.SYNCS 0x989680 ;  /* 0x009896800000995d */ /* 0x004fea0003900000 */
[----:B------:R-:W2:Y:S02]  /*1380*/  @!P1 SYNCS.PHASECHK.TRANS64 P1, [R2+URZ+0x2800], R15 ;  /* 0x0028000f020095a7 */ /* 0x000ea4000802007f */
[----:B--2---:R-:W-:Y:S05]  /*1390*/  @!P1 BRA `(.L_x_22) ;  /* 0xfffffffc00f09947 */ /* 0x004fea000383ffff */
[----:B------:R-:W-:Y:S01]  /*13a0*/  LEA.HI R3, R3, R0, RZ, 0x2 ;  /* 0x0000000003037211 */ /* 0x000fe200078f10ff */
[----:B------:R-:W-:Y:S05]  /*13b0*/  WARPSYNC.ALL ;  /* 0x0000000000007948 */ /* 0x000fea0003800000 */
[--C-:B------:R-:W-:Y:S02]  /*13c0*/  SHF.R.S32.HI R14, RZ, 0x2, R3.reuse ;  /* 0x00000002ff0e7819 */ /* 0x100fe40000011403 */
[----:B------:R-:W-:Y:S02]  /*13d0*/  SHF.R.S32.HI R13, RZ, 0x1f, R3 ;  /* 0x0000001fff0d7819 */ /* 0x000fe40000011403 */
[----:B------:R-:W-:-:S02]  /*13e0*/  LOP3.LUT R3, R3, 0x7ffffffc, RZ, 0xc0, !PT ;  /* 0x7ffffffc03037812 */ /* 0x000fc400078ec0ff */
[----:B------:R-:W-:Y:S02]  /*13f0*/  LEA.HI R13, R13, R14, RZ, 0x3 ;  /* 0x0000000e0d0d7211 */ /* 0x000fe400078f18ff */
[----:B------:R-:W-:Y:S01]  /*1400*/  VIMNMX R19, R18, R19, PT ;  /* 0x0000001312137248 */ /* 0x000fe20003fe0100 */
[----:B------:R-:W-:Y:S01]  /*1410*/  IMAD.IADD R12, R0, 0x1, -R3 ;  /* 0x00000001000c7824 */ /* 0x000fe200078e0a03 */
[----:B------:R-:W-:-:S03]  /*1420*/  LOP3.LUT R3, R13, 0xfffffff8, RZ, 0xc0, !PT ;  /* 0xfffffff80d037812 */ /* 0x000fc600078ec0ff */
[----:B------:R-:W-:Y:S01]  /*1430*/  IMAD.SHL.U32 R12, R12, 0x2, RZ ;  /* 0x000000020c0c7824 */ /* 0x000fe200078e00ff */
[----:B------:R-:W-:Y:S02]  /*1440*/  IADD3 R3, R11, R14, -R3 ;  /* 0x0000000e0b037210 */ /* 0x000fe40007ffe803 */
[C---:B------:R-:W-:Y:S01]  /*1450*/  R2UR UR14, R2.reuse ;  /* 0x00000000020e72ca */ /* 0x040fe200000e0000 */
[----:B------:R-:W-:Y:S01]  /*1460*/  WARPGROUP.ARRIVE ;  /* 0x00000000000079c5 */ /* 0x000fe20000000000 */
[----:B------:R-:W-:Y:S01]  /*1470*/  R2UR UR4, R2 ;  /* 0x00000000020472ca */ /* 0x000fe200000e0000 */
[----:B------:R-:W-:Y:S01]  /*1480*/  UMOV UR5, 0xc0000010 ;  /* 0xc000001000057882 */ /* 0x000fe20000000000 */
[----:B------:R-:W-:Y:S01]  /*1490*/  UMOV UR7, 0xc0000010 ;  /* 0xc000001000077882 */ /* 0x000fe20000000000 */
[C---:B------:R-:W-:Y:S01]  /*14a0*/  VIADD R18, R12.reuse, 0x9 ;  /* 0x000000090c127836 */ /* 0x040fe20000000000 */
[CC--:B------:R-:W-:Y:S01]  /*14b0*/  ISETP.GE.AND P3, PT, R3.reuse, R12.reuse, PT ;  /* 0x0000000c0300720c */ /* 0x0c0fe20003f66270 */
[C---:B------:R-:W-:Y:S01]  /*14c0*/  VIADD R14, R12.reuse, 0x8 ;  /* 0x000000080c0e7836 */ /* 0x040fe20000000000 */
[C---:B------:R-:W-:Y:S01]  /*14d0*/  ISETP.GT.AND P1, PT, R3.reuse, R12, PT ;  /* 0x0000000c0300720c */ /* 0x040fe20003f24270 */
[C---:B------:R-:W-:Y:S01]  /*14e0*/  VIADD R20, R12.reuse, 0x10 ;  /* 0x000000100c147836 */ /* 0x040fe20000000000 */
[C---:B------:R-:W-:Y:S01]  /*14f0*/  ISETP.GE.AND P5, PT, R3.reuse, R18, PT ;  /* 0x000000120300720c */ /* 0x040fe20003fa6270 */
[C---:B------:R-:W-:Y:S01]  /*1500*/  VIADD R18, R12.reuse, 0x19 ;  /* 0x000000190c127836 */ /* 0x040fe20000000000 */
[C---:B------:R-:W-:Y:S01]  /*1510*/  ISETP.GE.AND P6, PT, R3.reuse, R14, PT ;  /* 0x0000000e0300720c */ /* 0x040fe20003fc6270 */
[----:B------:R-:W-:Y:S01]  /*1520*/  UIADD3 UR14, UR14, 0x800, URZ ;  /* 0x000008000e0e7890 */ /* 0x000fe2000fffe03f */
[C---:B------:R-:W-:Y:S01]  /*1530*/  VIADD R14, R12.reuse, 0x18 ;  /* 0x000000180c0e7836 */ /* 0x040fe20000000000 */
[----:B------:R-:W-:Y:S01]  /*1540*/  USHF.R.U32.HI UR4, URZ, 0x4, UR4 ;  /* 0x000000043f047899 */ /* 0x000fe20008011604 */
[----:B------:R-:W-:Y:S01]  /*1550*/  VIADD R22, R12, 0x11 ;  /* 0x000000110c167836 */ /* 0x000fe20000000000 */
[----:B------:R-:W-:Y:S01]  /*1560*/  USHF.R.U32.HI UR14, URZ, 0x4, UR14 ;  /* 0x000000043f0e7899 */ /* 0x000fe2000801160e */
[C---:B------:R-:W-:Y:S01]  /*1570*/  ISETP.GE.AND P2, PT, R3.reuse, R20, PT ;  /* 0x000000140300720c */ /* 0x040fe20003f46270 */
[----:B------:R-:W-:Y:S01]  /*1580*/  ULOP3.LUT UR4, UR4, 0x3fff, URZ, 0xc0, !UPT ;  /* 0x00003fff04047892 */ /* 0x000fe2000f8ec03f */
[----:B------:R-:W-:Y:S01]  /*1590*/  P2R R13, PR, RZ, 0x1 ;  /* 0x00000001ff0d7803 */ /* 0x000fe20000000000 */
[----:B------:R-:W-:Y:S01]  /*15a0*/  ULOP3.LUT UR14, UR14, 0x3fff, URZ, 0xc0, !UPT ;  /* 0x00003fff0e0e7892 */ /* 0x000fe2000f8ec03f */
[----:B------:R-:W-:Y:S01]  /*15b0*/  ISETP.GE.AND P4, PT, R3, R22, PT ;  /* 0x000000160300720c */ /* 0x000fe20003f86270 */
[----:B------:R-:W-:-:S02]  /*15c0*/  ULOP3.LUT UR4, UR4, 0x10000, URZ, 0xfc, !UPT ;  /* 0x0001000004047892 */ /* 0x000fc4000f8efc3f */
[----:B------:R-:W-:-:S07]  /*15d0*/  ULOP3.LUT UR16, UR14, 0x10000, URZ, 0xfc, !UPT ;  /* 0x000100000e107892 */ /* 0x000fce000f8efc3f */
[----:B------:R-:W-:Y:S02]  /*15e0*/  UMOV UR6, UR16 ;  /* 0x0000001000067c82 */ /* 0x000fe40008000000 */
[----:B------:R-:W-:Y:S01]  /*15f0*/  HGMMA.64x64x16.F32 R24, gdesc[UR4], RZ, !UPT, gsb0 ;  /* 0x00e00000041879f0 */ /* 0x000fe2000c0008ff */
[----:B------:R-:W-:Y:S02]  /*1600*/  ULDC UR6, c[0x0][0x604] ;  /* 0x0001810000067ab9 */ /* 0x000fe40000000800 */
[----:B------:R-:W-:Y:S02]  /*1610*/  WARPGROUP.DEPBAR.LE gsb0, 0x0 ;  /* 0x00008000000079c5 */ /* 0x000fe40000010000 */
[----:B------:R-:W-:Y:S02]  /*1620*/  FSEL R24, R24, -INF , P3 ;  /* 0xff80000018187808 */ /* 0x000fe40001800000 */
[----:B------:R-:W-:Y:S02]  /*1630*/  FSEL R25, R25, -INF , P1 ;  /* 0xff80000019197808 */ /* 0x000fe40000800000 */
[----:B------:R-:W-:-:S02]  /*1640*/  FSEL R31, R31, -INF , P1 ;  /* 0xff8000001f1f7808 */ /* 0x000fc40000800000 */
[C---:B------:R-:W-:Y:S01]  /*1650*/  ISETP.GE.AND P1, PT, R3.reuse, R18, PT ;  /* 0x000000120300720c */ /* 0x040fe20003f26270 */
[----:B------:R-:W-:Y:S01]  /*1660*/  VIADD R18, R12, 0x21 ;  /* 0x000000210c127836 */ /* 0x000fe20000000000 */
[----:B------:R-:W-:Y:S02]  /*1670*/  FSEL R30, R30, -INF , P3 ;  /* 0xff8000001e1e7808 */ /* 0x000fe40001800000 */
[----:B------:R-:W-:Y:S02]  /*1680*/  ISETP.GE.AND P3, PT, R3, R14, PT ;  /* 0x0000000e0300720c */ /* 0x000fe40003f66270 */
[----:B------:R-:W-:Y:S02]  /*1690*/  IADD3 R14, R12, 0x20, RZ ;  /* 0x000000200c0e7810 */ /* 0x000fe40007ffe0ff */
[----:B------:R-:W-:Y:S02]  /*16a0*/  FSEL R28, R28, -INF , P6 ;  /* 0xff8000001c1c7808 */ /* 0x000fe40003000000 */
[----:B------:R-:W-:-:S02]  /*16b0*/  FMNMX R11, R24, R25, !PT ;  /* 0x00000019180b7209 */ /* 0x000fc40007800000 */
[----:B------:R-:W-:Y:S02]  /*16c0*/  FSEL R29, R29, -INF , P5 ;  /* 0xff8000001d1d7808 */ /* 0x000fe40002800000 */
[----:B------:R-:W-:Y:S02]  /*16d0*/  FSEL R35, R35, -INF , P5 ;  /* 0xff80000023237808 */ /* 0x000fe40002800000 */
[----:B------:R-:W-:Y:S02]  /*16e0*/  FSEL R34, R34, -INF , P6 ;  /* 0xff80000022227808 */ /* 0x000fe40003000000 */
[C---:B------:R-:W-:Y:S02]  /*16f0*/  ISETP.GE.AND P5, PT, R3.reuse, R18, PT ;  /* 0x000000120300720c */ /* 0x040fe40003fa6270 */
[----:B------:R-:W-:Y:S01]  /*1700*/  ISETP.GE.AND P6, PT, R3, R14, PT ;  /* 0x0000000e0300720c */ /* 0x000fe20003fc6270 */
[----:B------:R-:W-:Y:S01]  /*1710*/  VIADD R14, R12, 0x28 ;  /* 0x000000280c0e7836 */ /* 0x000fe20000000000 */
[----:B------:R-:W-:-:S02]  /*1720*/  FMNMX R18, R28, R11, !PT ;  /* 0x0000000b1c127209 */ /* 0x000fc40007800000 */
[----:B------:R-:W-:Y:S02]  /*1730*/  FSEL R32, R32, -INF , P2 ;  /* 0xff80000020207808 */ /* 0x000fe40001000000 */
[----:B------:R-:W-:Y:S02]  /*1740*/  FMNMX R11, R29, R18, !PT ;  /* 0x000000121d0b7209 */ /* 0x000fe40007800000 */
[----:B------:R-:W-:Y:S02]  /*1750*/  FSEL R38, R38, -INF , P2 ;  /* 0xff80000026267808 */ /* 0x000fe40001000000 */
[----:B------:R-:W-:Y:S01]  /*1760*/  ISETP.GE.AND P2, PT, R3, R14, PT ;  /* 0x0000000e0300720c */ /* 0x000fe20003f46270 */
[----:B------:R-:W-:Y:S01]  /*1770*/  VIADD R14, R12, 0x29 ;  /* 0x000000290c0e7836 */ /* 0x000fe20000000000 */
[----:B------:R-:W-:Y:S02]  /*1780*/  FSEL R33, R33, -INF , P4 ;  /* 0xff80000021217808 */ /* 0x000fe40002000000 */
[----:B------:R-:W-:-:S02]  /*1790*/  FMNMX R18, R32, R11, !PT ;  /* 0x0000000b20127209 */ /* 0x000fc40007800000 */
[----:B------:R-:W-:Y:S02]  /*17a0*/  FSEL R39, R39, -INF , P4 ;  /* 0xff80000027277808 */ /* 0x000fe40002000000 */
[----:B------:R-:W-:Y:S01]  /*17b0*/  ISETP.GE.AND P4, PT, R3, R14, PT ;  /* 0x0000000e0300720c */ /* 0x000fe20003f86270 */
[----:B------:R-:W-:Y:S01]  /*17c0*/  VIADD R14, R12, 0x38 ;  /* 0x000000380c0e7836 */ /* 0x000fe20000000000 */
[----:B------:R-:W-:Y:S02]  /*17d0*/  FSEL R36, R36, -INF , P3 ;  /* 0xff80000024247808 */ /* 0x000fe40001800000 */
[----:B------:R-:W-:Y:S02]  /*17e0*/  FMNMX R11, R33, R18, !PT ;  /* 0x00000012210b7209 */ /* 0x000fe40007800000 */
[----:B------:R-:W-:Y:S02]  /*17f0*/  FSEL R37, R37, -INF , P1 ;  /* 0xff80000025257808 */ /* 0x000fe40000800000 */
[----:B------:R-:W-:Y:S01]  /*1800*/  FMNMX R18, R36, R11, !PT ;  /* 0x0000000b24127209 */ /* 0x000fe20007800000 */
[----:B------:R-:W-:Y:S01]  /*1810*/  VIADD R11, R3, 0x8 ;  /* 0x00000008030b7836 */ /* 0x000fe20000000000 */
[----:B------:R-:W-:-:S02]  /*1820*/  FSEL R42, R42, -INF , P3 ;  /* 0xff8000002a2a7808 */ /* 0x000fc40001800000 */
[----:B------:R-:W-:Y:S01]  /*1830*/  ISETP.GE.AND P3, PT, R3, R14, PT ;  /* 0x0000000e0300720c */ /* 0x000fe20003f66270 */
[----:B------:R-:W-:Y:S01]  /*1840*/  VIADD R14, R12, 0x39 ;  /* 0x000000390c0e7836 */ /* 0x000fe20000000000 */
[----:B------:R-:W-:Y:S02]  /*1850*/  FSEL R40, R40, -INF , P6 ;  /* 0xff80000028287808 */ /* 0x000fe40003000000 */
[----:B-1----:R-:W-:Y:S02]  /*1860*/  FMNMX R15, R37, R18, !PT ;  /* 0x00000012250f7209 */ /* 0x002fe40007800000 */
[----:B------:R-:W-:Y:S02]  /*1870*/  FSEL R43, R43, -INF , P1 ;  /* 0xff8000002b2b7808 */ /* 0x000fe40000800000 */
[----:B------:R-:W-:Y:S01]  /*1880*/  ISETP.GE.AND P1, PT, R3, R14, PT ;  /* 0x0000000e0300720c */ /* 0x000fe20003f26270 */
[----:B------:R-:W-:Y:S01]  /*1890*/  VIADD R14, R12, 0x30 ;  /* 0x000000300c0e7836 */ /* 0x000fe20000000000 */
[----:B------:R-:W-:-:S02]  /*18a0*/  FSEL R41, R41, -INF , P5 ;  /* 0xff80000029297808 */ /* 0x000fc40002800000 */
[----:B------:R-:W-:Y:S02]  /*18b0*/  FMNMX R18, R40, R15, !PT ;  /* 0x0000000f28127209 */ /* 0x000fe40007800000 */
[----:B------:R-:W-:Y:S02]  /*18c0*/  FSEL R52, R52, -INF , P3 ;  /* 0xff80000034347808 */ /* 0x000fe40001800000 */
[----:B------:R-:W-:Y:S02]  /*18d0*/  ISETP.GE.AND P3, PT, R11, R12, PT ;  /* 0x0000000c0b00720c */ /* 0x000fe40003f66270 */
[----:B------:R-:W-:Y:S02]  /*18e0*/  FSEL R44, R44, -INF , P2 ;  /* 0xff8000002c2c7808 */ /* 0x000fe40001000000 */
[----:B------:R-:W-:Y:S02]  /*18f0*/  FMNMX R15, R41, R18, !PT ;  /* 0x00000012290f7209 */ /* 0x000fe40007800000 */
[----:B------:R-:W-:-:S02]  /*1900*/  FSEL R53, R53, -INF , P1 ;  /* 0xff80000035357808 */ /* 0x000fc40000800000 */
[----:B------:R-:W-:Y:S01]  /*1910*/  ISETP.GE.AND P1, PT, R3, R14, PT ;  /* 0x0000000e0300720c */ /* 0x000fe20003f26270 */
[----:B------:R-:W-:Y:S01]  /*1920*/  VIADD R14, R12, 0x31 ;  /* 0x000000310c0e7836 */ /* 0x000fe20000000000 */
[----:B------:R-:W-:Y:S02]  /*1930*/  FSEL R26, R26, -INF , P3 ;  /* 0xff8000001a1a7808 */ /* 0x000fe40001800000 */
[----:B------:R-:W-:Y:S02]  /*1940*/  ISETP.GT.AND P3, PT, R11, R12, PT ;  /* 0x0000000c0b00720c */ /* 0x000fe40003f64270 */
[----:B------:R-:W-:Y:S02]  /*1950*/  FSEL R45, R45, -INF , P4 ;  /* 0xff8000002d2d7808 */ /* 0x000fe40002000000 */
[----:B------:R-:W-:Y:S02]  /*1960*/  FMNMX R18, R44, R15, !PT ;  /* 0x0000000f2c127209 */ /* 0x000fe40007800000 */
[----:B------:R-:W-:-:S02]  /*1970*/  FSEL R27, R27, -INF , P3 ;  /* 0xff8000001b1b7808 */ /* 0x000fc40001800000 */
[----:B------:R-:W-:Y:S02]  /*1980*/  ISETP.GE.AND P3, PT, R3, R14, PT ;  /* 0x0000000e0300720c */ /* 0x000fe40003f66270 */
[----:B------:R-:W-:Y:S02]  /*1990*/  FSEL R48, R48, -INF , P1 ;  /* 0xff80000030307808 */ /* 0x000fe40000800000 */
[----:B------:R-:W-:Y:S02]  /*19a0*/  FMNMX R15, R45, R18, !PT ;  /* 0x000000122d0f7209 */ /* 0x000fe40007800000 */
[----:B------:R-:W-:Y:S02]  /*19b0*/  FSEL R49, R49, -INF , P3 ;  /* 0xff80000031317808 */ /* 0x000fe40001800000 */
[----:B------:R-:W-:Y:S02]  /*19c0*/  FMNMX R14, R48, R15, !PT ;  /* 0x0000000f300e7209 */ /* 0x000fe40007800000 */
[----:B------:R-:W-:-:S02]  /*19d0*/  FSEL R46, R46, -INF , P6 ;  /* 0xff8000002e2e7808 */ /* 0x000fc40003000000 */
[----:B------:R-:W-:Y:S02]  /*19e0*/  FMNMX R15, R49, R14, !PT ;  /* 0x0000000e310f7209 */ /* 0x000fe40007800000 */
[----:B------:R-:W-:Y:S02]  /*19f0*/  FSEL R47, R47, -INF , P5 ;  /* 0xff8000002f2f7808 */ /* 0x000fe40002800000 */
[----:B------:R-:W-:Y:S02]  /*1a00*/  FMNMX R14, R52, R15, !PT ;  /* 0x0000000f340e7209 */ /* 0x000fe40007800000 */
[----:B------:R-:W-:Y:S02]  /*1a10*/  FSEL R50, R50, -INF , P2 ;  /* 0xff80000032327808 */ /* 0x000fe40001000000 */
[----:B------:R-:W-:Y:S02]  /*1a20*/  FMNMX R15, R53, R14, !PT ;  /* 0x0000000e350f7209 */ /* 0x000fe40007800000 */
[----:B------:R-:W-:-:S02]  /*1a30*/  FSEL R51, R51, -INF , P4 ;  /* 0xff80000033337808 */ /* 0x000fc40002000000 */
[----:B------:R-:W-:Y:S01]  /*1a40*/  FSEL R54, R54, -INF , P1 ;  /* 0xff80000036367808 */ /* 0x000fe20000800000 */
[----:B------:R-:W1:Y:S01]  /*1a50*/  SHFL.BFLY PT, R14, R15, 0x1, 0x1f ;  /* 0x0c201f000f0e7f89 */ /* 0x000e6200000e0000 */
[----:B------:R-:W-:Y:S02]  /*1a60*/  FSEL R55, R55, -INF , P3 ;  /* 0xff80000037377808 */ /* 0x000fe40001800000 */
[----:B-1----:R-:W-:-:S05]  /*1a70*/  FMNMX R17, R15, R14, !PT ;  /* 0x0000000e0f117209 */ /* 0x002fca0007800000 */
[----:B------:R-:W1:Y:S02]  /*1a80*/  SHFL.BFLY PT, R18, R17, 0x2, 0x1f ;  /* 0x0c401f0011127f89 */ /* 0x000e6400000e0000 */
[----:B-1----:R-:W-:-:S04]  /*1a90*/  FMNMX R18, R17, R18, !PT ;  /* 0x0000001211127209 */ /* 0x002fc80007800000 */
[----:B------:R-:W-:-:S04]  /*1aa0*/  FSETP.NEU.AND P0, PT, R18, -INF , PT ;  /* 0xff8000001200780b */ /* 0x000fc80003f0d000 */
[----:B------:R-:W-:Y:S02]  /*1ab0*/  FSEL R20, R18, RZ, P0 ;  /* 0x000000ff12147208 */ /* 0x000fe40000000000 */
[----:B------:R-:W-:Y:S02]  /*1ac0*/  ISETP.NE.AND P0, PT, R13, RZ, PT ;  /* 0x000000ff0d00720c */ /* 0x000fe40003f05270 */
[----:B------:R-:W-:Y:S01]  /*1ad0*/  FMNMX R13, R26, R27, !PT ;  /* 0x0000001b1a0d7209 */ /* 0x000fe20007800000 */
[----:B------:R-:W-:-:S03]  /*1ae0*/  FMUL R15, R20, UR6 ;  /* 0x00000006140f7c20 */ /* 0x000fc60008400000 */
[----:B------:R-:W-:Y:S01]  /*1af0*/  FMNMX R14, R30, R13, !PT ;  /* 0x0000000d1e0e7209 */ /* 0x000fe20007800000 */
[--C-:B------:R-:W-:Y:S01]  /*1b00*/  FFMA R24, R24, UR6, -R15.reuse ;  /* 0x0000000618187c23 */ /* 0x100fe2000800080f */
[--C-:B------:R-:W-:Y:S01]  /*1b10*/  FFMA R25, R25, UR6, -R15.reuse ;  /* 0x0000000619197c23 */ /* 0x100fe2000800080f */
[--C-:B------:R-:W-:Y:S01]  /*1b20*/  FFMA R22, R28, UR6, -R15.reuse ;  /* 0x000000061c167c23 */ /* 0x100fe2000800080f */
[----:B------:R-:W-:Y:S01]  /*1b30*/  FMNMX R13, R31, R14, !PT ;  /* 0x0000000e1f0d7209 */ /* 0x000fe20007800000 */
[--C-:B------:R-:W-:Y:S01]  /*1b40*/  FFMA R36, R36, UR6, -R15.reuse ;  /* 0x0000000624247c23 */ /* 0x100fe2000800080f */
[----:B------:R-:W-:Y:S01]  /*1b50*/  FSETP.GEU.AND P5, PT, R24, -126, PT ;  /* 0xc2fc00001800780b */ /* 0x000fe20003fae000 */
        /* <DEDUP_REMOVED lines=12> */
[----:B------:R-:W-:Y:S01]  /*1c20*/  @!P5 FMUL R24, R24, 0.5 ;  /* 0x3f0000001818d820 */ /* 0x000fe20000400000 */
[----:B------:R-:W-:Y:S01]  /*1c30*/  FMNMX R13, R39, R14, !PT ;  /* 0x0000000e270d7209 */ /* 0x000fe20007800000 */
[----:B------:R-:W-:Y:S01]  /*1c40*/  FFMA R52, R52, UR6, -R15 ;  /* 0x0000000634347c23 */ /* 0x000fe2000800080f */
[----:B------:R-:W-:Y:S01]  /*1c50*/  FSETP.GEU.AND P1, PT, R33, -126, PT ;  /* 0xc2fc00002100780b */ /* 0x000fe20003f2e000 */
[----:B------:R-:W-:Y:S01]  /*1c60*/  @!P2 FMUL R25, R25, 0.5 ;  /* 0x3f0000001919a820 */ /* 0x000fe20000400000 */
[----:B------:R-:W-:Y:S01]  /*1c70*/  FMNMX R14, R42, R13, !PT ;  /* 0x0000000d2a0e7209 */ /* 0x000fe20007800000 */
[----:B------:R-:W1:Y:S01]  /*1c80*/  MUFU.EX2 R28, R24 ;  /* 0x00000018001c7308 */ /* 0x000e620000000800 */
[----:B------:R-:W-:Y:S01]  /*1c90*/  FSETP.GEU.AND P3, PT, R32, -126, PT ;  /* 0xc2fc00002000780b */ /* 0x000fe20003f6e000 */
[----:B------:R-:W-:Y:S01]  /*1ca0*/  @!P6 FMUL R22, R22, 0.5 ;  /* 0x3f0000001616e820 */ /* 0x000fe20000400000 */
[----:B------:R-:W-:-:S03]  /*1cb0*/  FMNMX R13, R43, R14, !PT ;  /* 0x0000000e2b0d7209 */ /* 0x000fc60007800000 */
[----:B------:R-:W-:Y:S01]  /*1cc0*/  @!P4 FMUL R17, R17, 0.5 ;  /* 0x3f0000001111c820 */ /* 0x000fe20000400000 */
[----:B------:R-:W-:-:S03]  /*1cd0*/  FMNMX R14, R46, R13, !PT ;  /* 0x0000000d2e0e7209 */ /* 0x000fc60007800000 */
[----:B------:R-:W-:Y:S01]  /*1ce0*/  @!P1 FMUL R33, R33, 0.5 ;  /* 0x3f00000021219820 */ /* 0x000fe20000400000 */
[----:B------:R-:W-:Y:S01]  /*1cf0*/  FMNMX R13, R47, R14, !PT ;  /* 0x0000000e2f0d7209 */ /* 0x000fe20007800000 */
[----:B------:R-:W2:Y:S02]  /*1d00*/  MUFU.EX2 R17, R17 ;  /* 0x0000001100117308 */ /* 0x000ea40000000800 */
[----:B------:R-:W-:Y:S01]  /*1d10*/  @!P3 FMUL R32, R32, 0.5 ;  /* 0x3f0000002020b820 */ /* 0x000fe20000400000 */
[----:B------:R-:W-:Y:S01]  /*1d20*/  FMNMX R14, R50, R13, !PT ;  /* 0x0000000d320e7209 */ /* 0x000fe20007800000 */
[----:B-1----:R-:W-:Y:S01]  /*1d30*/  @!P5 FMUL R28, R28, R28 ;  /* 0x0000001c1c1cd220 */ /* 0x002fe20000400000 */
[----:B------:R-:W-:Y:S02]  /*1d40*/  FSETP.GEU.AND P5, PT, R36, -126, PT ;  /* 0xc2fc00002400780b */ /* 0x000fe40003fae000 */
[----:B------:R-:W-:Y:S01]  /*1d50*/  FMNMX R13, R51, R14, !PT ;  /* 0x0000000e330d7209 */ /* 0x000fe20007800000 */
[----:B------:R1:W3:Y:S03]  /*1d60*/  MUFU.EX2 R24, R32 ;  /* 0x0000002000187308 */ /* 0x0002e60000000800 */
[----:B------:R-:W-:-:S04]  /*1d70*/  FMNMX R14, R54, R13, !PT ;  /* 0x0000000d360e7209 */ /* 0x000fc80007800000 */
[----:B------:R-:W-:Y:S01]  /*1d80*/  FMNMX R20, R55, R14, !PT ;  /* 0x0000000e37147209 */ /* 0x000fe20007800000 */
[----:B------:R4:W5:Y:S01]  /*1d90*/  MUFU.EX2 R13, R25 ;  /* 0x00000019000d7308 */ /* 0x0009620000000800 */
[--C-:B-1----:R-:W-:Y:S01]  /*1da0*/  FFMA R32, R41, UR6, -R15.reuse ;  /* 0x0000000629207c23 */ /* 0x102fe2000800080f */
[----:B------:R-:W-:Y:S01]  /*1db0*/  @!P5 FMUL R36, R36, 0.5 ;  /* 0x3f0000002424d820 */ /* 0x000fe20000400000 */
[----:B--2---:R-:W-:Y:S01]  /*1dc0*/  @!P4 FMUL R17, R17, R17 ;  /* 0x000000111111c220 */ /* 0x004fe20000400000 */
[----:B------:R-:W1:Y:S02]  /*1dd0*/  SHFL.BFLY PT, R21, R20, 0x1, 0x1f ;  /* 0x0c201f0014157f89 */ /* 0x000e6400000e0000 */
[----:B------:R-:W-:Y:S02]  /*1de0*/  FSETP.GEU.AND P4, PT, R32, -126, PT ;  /* 0xc2fc00002000780b */ /* 0x000fe40003f8e000 */
[----:B------:R-:W2:Y:S01]  /*1df0*/  MUFU.EX2 R14, R22 ;  /* 0x00000016000e7308 */ /* 0x000ea20000000800 */
[--C-:B----4-:R-:W-:Y:S01]  /*1e00*/  FFMA R25, R40, UR6, -R15.reuse ;  /* 0x0000000628197c23 */ /* 0x110fe2000800080f */
[----:B------:R-:W-:Y:S01]  /*1e10*/  FFMA R40, R49, UR6, -R15 ;  /* 0x0000000631287c23 */ /* 0x000fe2000800080f */
[----:B---3--:R-:W-:Y:S01]  /*1e20*/  @!P3 FMUL R24, R24, R24 ;  /* 0x000000181818b220 */ /* 0x008fe20000400000 */
[----:B------:R-:W-:-:S04]  /*1e30*/  FSETP.GEU.AND P3, PT, R44, -126, PT ;  /* 0xc2fc00002c00780b */ /* 0x000fc80003f6e000 */
[----:B------:R-:W3:Y:S01]  /*1e40*/  MUFU.EX2 R22, R36 ;  /* 0x0000002400167308 */ /* 0x000ee20000000800 */
[----:B-----5:R-:W-:Y:S01]  /*1e50*/  @!P2 FMUL R13, R13, R13 ;  /* 0x0000000d0d0da220 */ /* 0x020fe20000400000 */
[----:B------:R-:W-:Y:S01]  /*1e60*/  FSETP.GEU.AND P2, PT, R23, -126, PT ;  /* 0xc2fc00001700780b */ /* 0x000fe20003f4e000 */
[----:B------:R-:W-:Y:S01]  /*1e70*/  @!P4 FMUL R32, R32, 0.5 ;  /* 0x3f0000002020c820 */ /* 0x000fe20000400000 */
[----:B--2---:R-:W-:Y:S01]  /*1e80*/  @!P6 FMUL R14, R14, R14 ;  /* 0x0000000e0e0ee220 */ /* 0x004fe20000400000 */
[----:B------:R-:W-:-:S04]  /*1e90*/  FSETP.GEU.AND P6, PT, R25, -126, PT ;  /* 0xc2fc00001900780b */ /* 0x000fc80003fce000 */
[----:B------:R-:W2:Y:S01]  /*1ea0*/  MUFU.EX2 R32, R32 ;  /* 0x0000002000207308 */ /* 0x000ea20000000800 */
[----:B-1----:R-:W-:Y:S01]  /*1eb0*/  FMNMX R20, R20, R21, !PT ;  /* 0x0000001514147209 */ /* 0x002fe20007800000 */
[----:B------:R-:W-:-:S04]  /*1ec0*/  @!P3 FMUL R44, R44, 0.5 ;  /* 0x3f0000002c2cb820 */ /* 0x000fc80000400000 */
[----:B------:R-:W-:Y:S01]  /*1ed0*/  @!P2 FMUL R23, R23, 0.5 ;  /* 0x3f0000001717a820 */ /* 0x000fe20000400000 */
[----:B------:R-:W1:Y:S01]  /*1ee0*/  SHFL.BFLY PT, R29, R20, 0x2, 0x1f ;  /* 0x0c401f00141d7f89 */ /* 0x000e6200000e0000 */
[----:B---3--:R-:W-:Y:S01]  /*1ef0*/  @!P5 FMUL R22, R22, R22 ;  /* 0x000000161616d220 */ /* 0x008fe20000400000 */
[----:B------:R3:W4:Y:S01]  /*1f00*/  MUFU.EX2 R21, R33 ;  /* 0x0000002100157308 */ /* 0x0007220000000800 */
[----:B------:R-:W-:-:S07]  /*1f10*/  @!P6 FMUL R25, R25, 0.5 ;  /* 0x3f0000001919e820 */ /* 0x000fce0000400000 */
[----:B------:R-:W5:Y:S01]  /*1f20*/  MUFU.EX2 R23, R23 ;  /* 0x0000001700177308 */ /* 0x000f620000000800 */
[--C-:B---3--:R-:W-:Y:S01]  /*1f30*/  FFMA R33, R48, UR6, -R15.reuse ;  /* 0x0000000630217c23 */ /* 0x108fe2000800080f */
[----:B------:R-:W-:Y:S01]  /*1f40*/  FFMA R15, R53, UR6, -R15 ;  /* 0x00000006350f7c23 */ /* 0x000fe2000800080f */
[----:B--2---:R-:W-:-:S04]  /*1f50*/  @!P4 FMUL R32, R32, R32 ;  /* 0x000000202020c220 */ /* 0x004fc80000400000 */
[----:B------:R-:W-:Y:S01]  /*1f60*/  FSETP.GEU.AND P4, PT, R15, -126, PT ;  /* 0xc2fc00000f00780b */ /* 0x000fe20003f8e000 */
[----:B------:R-:W2:Y:S01]  /*1f70*/  MUFU.EX2 R25, R25 ;  /* 0x0000001900197308 */ /* 0x000ea20000000800 */
[----:B----4-:R-:W-:Y:S01]  /*1f80*/  @!P1 FMUL R21, R21, R21 ;  /* 0x0000001515159220 */ /* 0x010fe20000400000 */
[----:B------:R-:W-:Y:S02]  /*1f90*/  FSETP.GEU.AND P1, PT, R45, -126, PT ;  /* 0xc2fc00002d00780b */ /* 0x000fe40003f2e000 */
[----:B-1----:R-:W-:-:S04]  /*1fa0*/  FMNMX R20, R20, R29, !PT ;  /* 0x0000001d14147209 */ /* 0x002fc80007800000 */
[----:B------:R-:W1:Y:S01]  /*1fb0*/  MUFU.EX2 R29, R44 ;  /* 0x0000002c001d7308 */ /* 0x000e620000000800 */
[----:B-----5:R-:W-:Y:S01]  /*1fc0*/  @!P2 FMUL R23, R23, R23 ;  /* 0x000000171717a220 */ /* 0x020fe20000400000 */
[C---:B------:R-:W-:Y:S02]  /*1fd0*/  FSETP.NEU.AND P5, PT, R20.reuse, -INF , PT ;  /* 0xff8000001400780b */ /* 0x040fe40003fad000 */
[----:B------:R-:W-:Y:S01]  /*1fe0*/  FSETP.GEU.AND P2, PT, R33, -126, PT ;  /* 0xc2fc00002100780b */ /* 0x000fe20003f4e000 */
[----:B------:R-:W-:Y:S01]  /*1ff0*/  @!P4 FMUL R15, R15, 0.5 ;  /* 0x3f0000000f0fc820 */ /* 0x000fe20000400000 */
[----:B------:R-:W-:Y:S01]  /*2000*/  FSEL R37, R20, RZ, P5 ;  /* 0x000000ff14257208 */ /* 0x000fe20002800000 */
[----:B------:R-:W-:Y:S01]  /*2010*/  @!P1 FMUL R45, R45, 0.5 ;  /* 0x3f0000002d2d9820 */ /* 0x000fe20000400000 */
[----:B------:R-:W-:Y:S01]  /*2020*/  FSETP.GEU.AND P5, PT, R40, -126, PT ;  /* 0xc2fc00002800780b */ /* 0x000fe20003fae000 */
[----:B--2---:R-:W-:Y:S01]  /*2030*/  @!P6 FMUL R25, R25, R25 ;  /* 0x000000191919e220 */ /* 0x004fe20000400000 */
[----:B------:R-:W-:Y:S01]  /*2040*/  FSETP.GEU.AND P6, PT, R52, -126, PT ;  /* 0xc2fc00003400780b */ /* 0x000fe20003fce000 */
[----:B------:R-:W2:Y:S01]  /*2050*/  MUFU.EX2 R36, R45 ;  /* 0x0000002d00247308 */ /* 0x000ea20000000800 */
[----:B------:R-:W-:-:S04]  /*2060*/  FMUL R37, R37, UR6 ;  /* 0x0000000625257c20 */ /* 0x000fc80008400000 */
[--C-:B------:R-:W-:Y:S01]  /*2070*/  FFMA R30, R30, UR6, -R37.reuse ;  /* 0x000000061e1e7c23 */ /* 0x100fe20008000825 */
[----:B------:R-:W-:Y:S01]  /*2080*/  @!P2 FMUL R33, R33, 0.5 ;  /* 0x3f0000002121a820 */ /* 0x000fe20000400000 */
[--C-:B------:R-:W-:Y:S01]  /*2090*/  FFMA R41, R31, UR6, -R37.reuse ;  /* 0x000000061f297c23 */ /* 0x100fe20008000825 */
[--C-:B------:R-:W-:Y:S01]  /*20a0*/  FFMA R48, R27, UR6, -R37.reuse ;  /* 0x000000061b307c23 */ /* 0x100fe20008000825 */
[--C-:B------:R-:W-:Y:S01]  /*20b0*/  FFMA R26, R26, UR6, -R37.reuse ;  /* 0x000000061a1a7c23 */ /* 0x100fe20008000825 */
[----:B------:R-:W-:Y:S01]  /*20c0*/  @!P5 FMUL R40, R40, 0.5 ;  /* 0x3f0000002828d820 */ /* 0x000fe20000400000 */
[----:B-1----:R-:W-:Y:S01]  /*20d0*/  @!P3 FMUL R29, R29, R29 ;  /* 0x0000001d1d1db220 */ /* 0x002fe20000400000 */
[----:B------:R-:W1:Y:S01]  /*20e0*/  MUFU.EX2 R33, R33 ;  /* 0x0000002100217308 */ /* 0x000e620000000800 */
[----:B------:R-:W-:Y:S01]  /*20f0*/  @!P6 FMUL R52, R52, 0.5 ;  /* 0x3f0000003434e820 */ /* 0x000fe20000400000 */
[----:B------:R-:W-:Y:S01]  /*2100*/  FSETP.GEU.AND P3, PT, R26, -126, PT ;  /* 0xc2fc00001a00780b */ /* 0x000fe20003f6e000 */
[--C-:B------:R-:W-:Y:S01]  /*2110*/  FFMA R56, R42, UR6, -R37.reuse ;  /* 0x000000062a387c23 */ /* 0x100fe20008000825 */
[--C-:B------:R-:W-:Y:S01]  /*2120*/  FFMA R43, R43, UR6, -R37.reuse ;  /* 0x000000062b2b7c23 */ /* 0x100fe20008000825 */
[----:B--2---:R-:W-:Y:S01]  /*2130*/  @!P1 FMUL R36, R36, R36 ;  /* 0x0000002424249220 */ /* 0x004fe20000400000 */
[----:B------:R-:W-:Y:S01]  /*2140*/  FSETP.GEU.AND P1, PT, R48, -126, PT ;  /* 0xc2fc00003000780b */ /* 0x000fe20003f2e000 */
[--C-:B------:R-:W-:Y:S01]  /*2150*/  FFMA R34, R34, UR6, -R37.reuse ;  /* 0x0000000622227c23 */ /* 0x100fe20008000825 */
[----:B------:R-:W2:Y:S01]  /*2160*/  MUFU.EX2 R40, R40 ;  /* 0x0000002800287308 */ /* 0x000ea20000000800 */
[--C-:B------:R-:W-:Y:S01]  /*2170*/  FFMA R38, R38, UR6, -R37.reuse ;  /* 0x0000000626267c23 */ /* 0x100fe20008000825 */
[--C-:B------:R-:W-:Y:S01]  /*2180*/  FFMA R45, R47, UR6, -R37.reuse ;  /* 0x000000062f2d7c23 */ /* 0x100fe20008000825 */
[--C-:B------:R-:W-:Y:S01]  /*2190*/  FFMA R58, R54, UR6, -R37.reuse ;  /* 0x00000006363a7c23 */ /* 0x100fe20008000825 */
[--C-:B------:R-:W-:Y:S01]  /*21a0*/  FFMA R47, R55, UR6, -R37.reuse ;  /* 0x00000006372f7c23 */ /* 0x100fe20008000825 */
[----:B------:R-:W-:-:S02]  /*21b0*/  FFMA R51, R51, UR6, -R37 ;  /* 0x0000000633337c23 */ /* 0x000fc40008000825 */
[----:B------:R-:W-:Y:S01]  /*21c0*/  @!P3 FMUL R26, R26, 0.5 ;  /* 0x3f0000001a1ab820 */ /* 0x000fe20000400000 */
[----:B------:R3:W4:Y:S01]  /*21d0*/  MUFU.EX2 R44, R15 ;  /* 0x0000000f002c7308 */ /* 0x0007220000000800 */
[----:B-1----:R-:W-:Y:S01]  /*21e0*/  @!P2 FMUL R33, R33, R33 ;  /* 0x000000212121a220 */ /* 0x002fe20000400000 */
[----:B------:R-:W-:Y:S01]  /*21f0*/  FSETP.GEU.AND P2, PT, R30, -126, PT ;  /* 0xc2fc00001e00780b */ /* 0x000fe20003f4e000 */
[----:B------:R-:W-:Y:S02]  /*2200*/  @!P1 FMUL R48, R48, 0.5 ;  /* 0x3f00000030309820 */ /* 0x000fe40000400000 */
[----:B------:R-:W-:Y:S01]  /*2210*/  FADD R49, R24, R33 ;  /* 0x0000002118317221 */ /* 0x000fe20000000000 */
[----:B------:R-:W-:Y:S02]  /*2220*/  F2FP.F16.F32.PACK_AB R24, R21, R24 ;  /* 0x000000181518723e */ /* 0x000fe400000000ff */
[----:B------:R-:W1:Y:S01]  /*2230*/  MUFU.EX2 R27, R52 ;  /* 0x00000034001b7308 */ /* 0x000e620000000800 */
[----:B--2---:R-:W-:Y:S01]  /*2240*/  @!P5 FMUL R40, R40, R40 ;  /* 0x000000282828d220 */ /* 0x004fe20000400000 */
[----:B------:R-:W-:Y:S01]  /*2250*/  FSETP.GEU.AND P5, PT, R41, -126, PT ;  /* 0xc2fc00002900780b */ /* 0x000fe20003fae000 */
[----:B---3--:R-:W-:-:S04]  /*2260*/  FFMA R15, R35, UR6, -R37 ;  /* 0x00000006230f7c23 */ /* 0x008fc80008000825 */
[----:B------:R-:W-:Y:S01]  /*2270*/  @!P2 FMUL R30, R30, 0.5 ;  /* 0x3f0000001e1ea820 */ /* 0x000fe20000400000 */
[----:B------:R2:W3:Y:S01]  /*2280*/  MUFU.EX2 R31, R26 ;  /* 0x0000001a001f7308 */ /* 0x0004e20000000800 */
[----:B----4-:R-:W-:Y:S01]  /*2290*/  @!P4 FMUL R44, R44, R44 ;  /* 0x0000002c2c2cc220 */ /* 0x010fe20000400000 */
[----:B------:R-:W-:-:S05]  /*22a0*/  FSETP.GEU.AND P4, PT, R15, -126, PT ;  /* 0xc2fc00000f00780b */ /* 0x000fca0003f8e000 */
[----:B------:R-:W-:Y:S01]  /*22b0*/  @!P5 FMUL R41, R41, 0.5 ;  /* 0x3f0000002929d820 */ /* 0x000fe20000400000 */
[----:B------:R4:W5:Y:S01]  /*22c0*/  MUFU.EX2 R35, R30 ;  /* 0x0000001e00237308 */ /* 0x0009620000000800 */
[----:B--2---:R-:W-:Y:S01]  /*22d0*/  FFMA R26, R39, UR6, -R37 ;  /* 0x00000006271a7c23 */ /* 0x004fe20008000825 */
[----:B-1----:R-:W-:Y:S01]  /*22e0*/  @!P6 FMUL R27, R27, R27 ;  /* 0x0000001b1b1be220 */ /* 0x002fe20000400000 */
[----:B------:R-:W-:-:S03]  /*22f0*/  FSETP.GEU.AND P6, PT, R34, -126, PT ;  /* 0xc2fc00002200780b */ /* 0x000fc60003fce000 */
[----:B------:R-:W-:Y:S01]  /*2300*/  FADD R53, R22, R27 ;  /* 0x0000001b16357221 */ /* 0x000fe20000000000 */
[----:B------:R-:W-:Y:S01]  /*2310*/  @!P4 FMUL R15, R15, 0.5 ;  /* 0x3f0000000f0fc820 */ /* 0x000fe20000400000 */
[----:B------:R-:W1:Y:S01]  /*2320*/  MUFU.EX2 R52, R41 ;  /* 0x0000002900347308 */ /* 0x000e620000000800 */
[----:B---3--:R-:W-:Y:S01]  /*2330*/  @!P3 FMUL R31, R31, R31 ;  /* 0x0000001f1f1fb220 */ /* 0x008fe20000400000 */
[----:B------:R-:W-:Y:S01]  /*2340*/  FSETP.GEU.AND P3, PT, R38, -126, PT ;  /* 0xc2fc00002600780b */ /* 0x000fe20003f6e000 */
[----:B----4-:R-:W-:-:S05]  /*2350*/  FFMA R30, R46, UR6, -R37 ;  /* 0x000000062e1e7c23 */ /* 0x010fca0008000825 */
[----:B------:R-:W2:Y:S01]  /*2360*/  MUFU.EX2 R48, R48 ;  /* 0x0000003000307308 */ /* 0x000ea20000000800 */
[----:B-----5:R-:W-:Y:S01]  /*2370*/  @!P2 FMUL R35, R35, R35 ;  /* 0x000000232323a220 */ /* 0x020fe20000400000 */
[----:B------:R-:W-:Y:S01]  /*2380*/  FSETP.GEU.AND P2, PT, R56, -126, PT ;  /* 0xc2fc00003800780b */ /* 0x000fe20003f4e000 */
[----:B------:R-:W-:-:S04]  /*2390*/  @!P6 FMUL R34, R34, 0.5 ;  /* 0x3f0000002222e820 */ /* 0x000fc80000400000 */
[----:B------:R-:W-:Y:S01]  /*23a0*/  @!P3 FMUL R38, R38, 0.5 ;  /* 0x3f0000002626b820 */ /* 0x000fe20000400000 */
[----:B------:R3:W4:Y:S01]  /*23b0*/  MUFU.EX2 R42, R15 ;  /* 0x0000000f002a7308 */ /* 0x0007220000000800 */
[----:B-1----:R-:W-:Y:S01]  /*23c0*/  @!P5 FMUL R52, R52, R52 ;  /* 0x000000343434d220 */ /* 0x002fe20000400000 */
[----:B------:R-:W-:-:S05]  /*23d0*/  FSETP.GEU.AND P5, PT, R43, -126, PT ;  /* 0xc2fc00002b00780b */ /* 0x000fca0003fae000 */
[----:B------:R-:W-:Y:S01]  /*23e0*/  @!P2 FMUL R56, R56, 0.5 ;  /* 0x3f0000003838a820 */ /* 0x000fe20000400000 */
[----:B------:R1:W5:Y:S01]  /*23f0*/  MUFU.EX2 R39, R34 ;  /* 0x0000002200277308 */ /* 0x0003620000000800 */
[----:B--2---:R-:W-:Y:S01]  /*2400*/  @!P1 FMUL R48, R48, R48 ;  /* 0x0000003030309220 */ /* 0x004fe20000400000 */
[----:B------:R-:W-:Y:S01]  /*2410*/  FSETP.GEU.AND P1, PT, R26, -126, PT ;  /* 0xc2fc00001a00780b */ /* 0x000fe20003f2e000 */
[----:B---3--:R-:W-:-:S04]  /*2420*/  FFMA R15, R50, UR6, -R37 ;  /* 0x00000006320f7c23 */ /* 0x008fc80008000825 */
[----:B------:R-:W-:Y:S01]  /*2430*/  @!P5 FMUL R43, R43, 0.5 ;  /* 0x3f0000002b2bd820 */ /* 0x000fe20000400000 */
[----:B------:R-:W2:Y:S01]  /*2440*/  MUFU.EX2 R56, R56 ;  /* 0x0000003800387308 */ /* 0x000ea20000000800 */
[----:B----4-:R-:W-:Y:S01]  /*2450*/  @!P4 FMUL R42, R42, R42 ;  /* 0x0000002a2a2ac220 */ /* 0x010fe20000400000 */
[----:B------:R-:W-:Y:S01]  /*2460*/  FSETP.GEU.AND P4, PT, R45, -126, PT ;  /* 0xc2fc00002d00780b */ /* 0x000fe20003f8e000 */
[----:B-1----:R-:W-:-:S04]  /*2470*/  FADD R34, R17, R36 ;  /* 0x0000002411227221 */ /* 0x002fc80000000000 */
[----:B------:R-:W-:Y:S01]  /*2480*/  @!P1 FMUL R26, R26, 0.5 ;  /* 0x3f0000001a1a9820 */ /* 0x000fe20000400000 */
[----:B------:R-:W1:Y:S01]  /*2490*/  MUFU.EX2 R43, R43 ;  /* 0x0000002b002b7308 */ /* 0x000e620000000800 */
[----:B-----5:R-:W-:Y:S01]  /*24a0*/  @!P6 FMUL R39, R39, R39 ;  /* 0x000000272727e220 */ /* 0x020fe20000400000 */
[----:B------:R-:W-:-:S05]  /*24b0*/  FSETP.GEU.AND P6, PT, R30, -126, PT ;  /* 0xc2fc00001e00780b */ /* 0x000fca0003fce000 */
[----:B------:R-:W-:Y:S01]  /*24c0*/  @!P4 FMUL R45, R45, 0.5 ;  /* 0x3f0000002d2dc820 */ /* 0x000fe20000400000 */
[----:B------:R3:W4:Y:S01]  /*24d0*/  MUFU.EX2 R41, R38 ;  /* 0x0000002600297308 */ /* 0x0007220000000800 */
[----:B--2---:R-:W-:Y:S01]  /*24e0*/  @!P2 FMUL R56, R56, R56 ;  /* 0x000000383838a220 */ /* 0x004fe20000400000 */
[----:B------:R-:W-:-:S05]  /*24f0*/  FSETP.GEU.AND P2, PT, R58, -126, PT ;  /* 0xc2fc00003a00780b */ /* 0x000fca0003f4e000 */
[----:B------:R-:W-:Y:S01]  /*2500*/  @!P6 FMUL R30, R30, 0.5 ;  /* 0x3f0000001e1ee820 */ /* 0x000fe20000400000 */
[----:B------:R2:W5:Y:S01]  /*2510*/  MUFU.EX2 R46, R26 ;  /* 0x0000001a002e7308 */ /* 0x0005620000000800 */
[----:B-1----:R-:W-:Y:S01]  /*2520*/  @!P5 FMUL R43, R43, R43 ;  /* 0x0000002b2b2bd220 */ /* 0x002fe20000400000 */
[----:B------:R-:W-:Y:S01]  /*2530*/  FSETP.GEU.AND P5, PT, R47, -126, PT ;  /* 0xc2fc00002f00780b */ /* 0x000fe20003fae000 */
[----:B---3--:R-:W-:Y:S01]  /*2540*/  FADD R38, R21, R40 ;  /* 0x0000002815267221 */ /* 0x008fe20000000000 */
[----:B------:R-:W-:-:S03]  /*2550*/  SHF.L.U32 R21, RZ, 0x1f, RZ ;  /* 0x0000001fff157819 */ /* 0x000fc600000006ff */
[----:B------:R-:W-:Y:S01]  /*2560*/  @!P2 FMUL R58, R58, 0.5 ;  /* 0x3f0000003a3aa820 */ /* 0x000fe20000400000 */
[----:B------:R1:W3:Y:S01]  /*2570*/  MUFU.EX2 R50, R30 ;  /* 0x0000001e00327308 */ /* 0x0002e20000000800 */
[----:B----4-:R-:W-:Y:S01]  /*2580*/  @!P3 FMUL R41, R41, R41 ;  /* 0x000000292929b220 */ /* 0x010fe20000400000 */
[----:B------:R-:W-:Y:S01]  /*2590*/  FSETP.GEU.AND P3, PT, R15, -126, PT ;  /* 0xc2fc00000f00780b */ /* 0x000fe20003f6e000 */
[----:B--2---:R-:W-:Y:S01]  /*25a0*/  FADD R26, R28, R25 ;  /* 0x000000191c1a7221 */ /* 0x004fe20000000000 */
[----:B------:R-:W-:-:S03]  /*25b0*/  F2FP.F16.F32.PACK_AB R28, R13, R28 ;  /* 0x0000001c0d1c723e */ /* 0x000fc600000000ff */
[----:B------:R-:W-:Y:S01]  /*25c0*/  @!P5 FMUL R47, R47, 0.5 ;  /* 0x3f0000002f2fd820 */ /* 0x000fe20000400000 */
[----:B------:R-:W2:Y:S01]  /*25d0*/  MUFU.EX2 R45, R45 ;  /* 0x0000002d002d7308 */ /* 0x000ea20000000800 */
[----:B-----5:R-:W-:Y:S01]  /*25e0*/  @!P1 FMUL R46, R46, R46 ;  /* 0x0000002e2e2e9220 */ /* 0x020fe20000400000 */
[----:B------:R-:W-:Y:S01]  /*25f0*/  FSETP.GEU.AND P1, PT, R51, -126, PT ;  /* 0xc2fc00003300780b */ /* 0x000fe20003f2e000 */
[----:B-1----:R-:W-:Y:S01]  /*2600*/  FADD R30, R14, R29 ;  /* 0x0000001d0e1e7221 */ /* 0x002fe20000000000 */
[----:B------:R-:W-:-:S03]  /*2610*/  FADD R26, R26, R49 ;  /* 0x000000311a1a7221 */ /* 0x000fc60000000000 */
[----:B------:R-:W-:Y:S01]  /*2620*/  @!P3 FMUL R15, R15, 0.5 ;  /* 0x3f0000000f0fb820 */ /* 0x000fe20000400000 */
[----:B------:R-:W1:Y:S01]  /*2630*/  MUFU.EX2 R58, R58 ;  /* 0x0000003a003a7308 */ /* 0x000e620000000800 */
[----:B---3--:R-:W-:Y:S01]  /*2640*/  @!P6 FMUL R50, R50, R50 ;  /* 0x000000323232e220 */ /* 0x008fe20000400000 */
[----:B------:R-:W-:Y:S01]  /*2650*/  FADD R53, R30, R53 ;  /* 0x000000351e357221 */ /* 0x000fe20000000000 */
[----:B------:R-:W-:Y:S02]  /*2660*/  FADD R30, R31, R56 ;  /* 0x000000381f1e7221 */ /* 0x000fe40000000000 */
[----:B------:R-:W-:Y:S01]  /*2670*/  FADD R49, R35, R50 ;  /* 0x0000003223317221 */ /* 0x000fe20000000000 */
[----:B------:R-:W-:Y:S01]  /*2680*/  FADD R26, R26, R53 ;  /* 0x000000351a1a7221 */ /* 0x000fe20000000000 */
[----:B------:R-:W-:Y:S01]  /*2690*/  @!P1 FMUL R51, R51, 0.5 ;  /* 0x3f00000033339820 */ /* 0x000fe20000400000 */
[----:B------:R3:W4:Y:S01]  /*26a0*/  MUFU.EX2 R54, R15 ;  /* 0x0000000f00367308 */ /* 0x0007220000000800 */
[----:B--2---:R-:W-:-:S07]  /*26b0*/  @!P4 FMUL R45, R45, R45 ;  /* 0x0000002d2d2dc220 */ /* 0x004fce0000400000 */
[----:B------:R2:W5:Y:S01]  /*26c0*/  MUFU.EX2 R37, R51 ;  /* 0x0000003300257308 */ /* 0x0005620000000800 */
[----:B---3--:R-:W-:Y:S01]  /*26d0*/  FADD R15, R13, R32 ;  /* 0x000000200d0f7221 */ /* 0x008fe20000000000 */
[----:B-1----:R-:W-:Y:S01]  /*26e0*/  @!P2 FMUL R58, R58, R58 ;  /* 0x0000003a3a3aa220 */ /* 0x002fe20000400000 */
[----:B------:R-:W-:Y:S02]  /*26f0*/  F2FP.F16.F32.PACK_AB R32, R32, R25 ;  /* 0x000000192020723e */ /* 0x000fe400000000ff */
[----:B------:R-:W-:Y:S01]  /*2700*/  FADD R15, R15, R38 ;  /* 0x000000260f0f7221 */ /* 0x000fe20000000000 */
[----:B------:R-:W-:Y:S01]  /*2710*/  FADD R60, R41, R58 ;  /* 0x0000003a293c7221 */ /* 0x000fe20000000000 */
[----:B------:R-:W-:Y:S01]  /*2720*/  FADD R38, R48, R43 ;  /* 0x0000002b30267221 */ /* 0x000fe20000000000 */
[----:B------:R-:W1:Y:S01]  /*2730*/  MUFU.EX2 R47, R47 ;  /* 0x0000002f002f7308 */ /* 0x000e620000000800 */
[----:B--2---:R-:W-:Y:S01]  /*2740*/  FADD R51, R23, R44 ;  /* 0x0000002c17337221 */ /* 0x004fe20000000000 */
[----:B----4-:R-:W-:Y:S01]  /*2750*/  @!P3 FMUL R54, R54, R54 ;  /* 0x000000363636b220 */ /* 0x010fe20000400000 */
[----:B------:R-:W-:Y:S01]  /*2760*/  FADD R49, R49, R60 ;  /* 0x0000003c31317221 */ /* 0x000fe20000000000 */
[----:B------:R-:W-:Y:S01]  /*2770*/  F2FP.F16.F32.PACK_AB R25, R42, R39 ;  /* 0x000000272a19723e */ /* 0x000fe200000000ff */
[----:B------:R-:W-:Y:S01]  /*2780*/  FADD R34, R34, R51 ;  /* 0x0000003322227221 */ /* 0x000fe20000000000 */
[----:B------:R-:W-:Y:S01]  /*2790*/  FADD R55, R39, R54 ;  /* 0x0000003627377221 */ /* 0x000fe20000000000 */
[----:B------:R-:W-:Y:S01]  /*27a0*/  FADD R51, R52, R45 ;  /* 0x0000002d34337221 */ /* 0x000fe20000000000 */
[----:B-----5:R-:W-:-:S02]  /*27b0*/  @!P1 FMUL R37, R37, R37 ;  /* 0x0000002525259220 */ /* 0x020fc40000400000 */
[----:B------:R-:W-:Y:S01]  /*27c0*/  FADD R30, R30, R55 ;  /* 0x000000371e1e7221 */ /* 0x000fe20000000000 */
[----:B------:R-:W-:Y:S01]  /*27d0*/  FADD R15, R15, R34 ;  /* 0x000000220f0f7221 */ /* 0x000fe20000000000 */
[----:B------:R-:W-:Y:S01]  /*27e0*/  F2FP.F16.F32.PACK_AB R34, R36, R29 ;  /* 0x0000001d2422723e */ /* 0x000fe200000000ff */
[----:B------:R-:W-:Y:S01]  /*27f0*/  FADD R57, R42, R37 ;  /* 0x000000252a397221 */ /* 0x000fe20000000000 */
[----:B------:R-:W-:Y:S01]  /*2800*/  FADD R30, R30, R49 ;  /* 0x000000311e1e7221 */ /* 0x000fe20000000000 */
[----:B------:R-:W-:Y:S01]  /*2810*/  F2FP.F16.F32.PACK_AB R29, R48, R31 ;  /* 0x0000001f301d723e */ /* 0x000fe200000000ff */
[----:B------:R-:W-:Y:S01]  /*2820*/  FADD R15, R26, R15 ;  /* 0x0000000f1a0f7221 */ /* 0x000fe20000000000 */
[----:B-1----:R-:W-:Y:S01]  /*2830*/  @!P5 FMUL R47, R47, R47 ;  /* 0x0000002f2f2fd220 */ /* 0x002fe20000400000 */
[----:B------:R-:W-:Y:S01]  /*2840*/  FADD R38, R38, R57 ;  /* 0x0000003926267221 */ /* 0x000fe20000000000 */
[----:B------:R-:W-:Y:S02]  /*2850*/  F2FP.F16.F32.PACK_AB R36, R40, R33 ;  /* 0x000000212824723e */ /* 0x000fe400000000ff */
[----:B------:R-:W-:Y:S01]  /*2860*/  FADD R62, R46, R47 ;  /* 0x0000002f2e3e7221 */ /* 0x000fe20000000000 */
[----:B------:R-:W-:-:S02]  /*2870*/  F2FP.F16.F32.PACK_AB R31, R52, R35 ;  /* 0x00000023341f723e */ /* 0x000fc400000000ff */
[----:B------:R-:W-:Y:S01]  /*2880*/  F2FP.F16.F32.PACK_AB R26, R23, R22 ;  /* 0x00000016171a723e */ /* 0x000fe200000000ff */
[----:B------:R-:W-:Y:S01]  /*2890*/  FADD R51, R51, R62 ;  /* 0x0000003e33337221 */ /* 0x000fe20000000000 */
[----:B------:R-:W-:Y:S02]  /*28a0*/  F2FP.F16.F32.PACK_AB R33, R43, R56 ;  /* 0x000000382b21723e */ /* 0x000fe400000000ff */
[----:B------:R-:W-:Y:S01]  /*28b0*/  F2FP.F16.F32.PACK_AB R35, R45, R50 ;  /* 0x000000322d23723e */ /* 0x000fe200000000ff */
[----:B------:R-:W-:Y:S01]  /*28c0*/  FADD R51, R38, R51 ;  /* 0x0000003326337221 */ /* 0x000fe20000000000 */
[----:B------:R-:W-:Y:S02]  /*28d0*/  F2FP.F16.F32.PACK_AB R38, R44, R27 ;  /* 0x0000001b2c26723e */ /* 0x000fe400000000ff */
[----:B------:R-:W-:Y:S01]  /*28e0*/  F2FP.F16.F32.PACK_AB R27, R46, R41 ;  /* 0x000000292e1b723e */ /* 0x000fe200000000ff */
[----:B------:R-:W-:Y:S01]  /*28f0*/  FADD R13, R30, R51 ;  /* 0x000000331e0d7221 */ /* 0x000fe20000000000 */
[----:B------:R-:W-:Y:S01]  /*2900*/  F2FP.F16.F32.PACK_AB R30, R17, R14 ;  /* 0x0000000e111e723e */ /* 0x000fe200000000ff */
[----:B------:R-:W-:Y:S01]  /*2910*/  IMAD.MOV.U32 R17, RZ, RZ, 0x2 ;  /* 0x00000002ff117424 */ /* 0x000fe200078e00ff */
[----:B------:R-:W-:-:S02]  /*2920*/  F2FP.F16.F32.PACK_AB R37, R37, R54 ;  /* 0x000000362525723e */ /* 0x000fc400000000ff */
[----:B------:R-:W-:-:S07]  /*2930*/  F2FP.F16.F32.PACK_AB R39, R47, R58 ;  /* 0x0000003a2f27723e */ /* 0x000fce00000000ff */
.L_x_23:
[----:B-1----:R1:W2:Y:S02]  /*2940*/  SYNCS.PHASECHK.TRANS64.TRYWAIT P1, [R2+URZ+0x2808], R21 ;  /* 0x00280815020075a7 */ /* 0x0022a4000802017f */
[----:B--2---:R-:W-:Y:S05]  /*2950*/  @!P1 NANOSLEEP.SYNCS 0x989680 ;  /* 0x009896800000995d */ /* 0x004fea0003900000 */
[----:B------:R-:W2:Y:S02]  /*2960*/  @!P1 SYNCS.PHASECHK.TRANS64 P1, [R2+URZ+0x2808], R21 ;  /* 0x00280815020095a7 */ /* 0x000ea4000802007f */
[----:B--2---:R-:W-:Y:S05]  /*2970*/  @!P1 BRA `(.L_x_23) ;  /* 0xfffffffc00f09947 */ /* 0x004fea000383ffff */
[----:B------:R-:W-:Y:S01]  /*2980*/  UIADD3 UR6, UR14, 0x80, URZ ;  /* 0x000000800e067890 */ /* 0x000fe2000fffe03f */
[----:B------:R-:W-:Y:S01]  /*2990*/  WARPGROUP.ARRIVE ;  /* 0x00000000000079c5 */ /* 0x000fe20000000000 */
[----:B------:R-:W-:Y:S01]  /*29a0*/  UMOV UR7, 0xc0000010 ;  /* 0xc000001000077882 */ /* 0x000fe20000000000 */
[C---:B------:R-:W-:Y:S01]  /*29b0*/  ISETP.GE.AND P1, PT, R19.reuse, 0x3, PT ;  /* 0x000000031300780c */ /* 0x040fe20003f26270 */
[----:B------:R-:W-:Y:S02]  /*29c0*/  VIADD R14, R2, 0x2820 ;  /* 0x00002820020e7836 */ /* 0x000fe40000000000 */
[----:B------:R-:W-:Y:S02]  /*29d0*/  VIADD R12, R12, 0x40 ;  /* 0x000000400c0c7836 */ /* 0x000fe40000000000 */
[----:B------:R-:W-:Y:S01]  /*29e0*/  VIADD R19, R19, 0xffffffff ;  /* 0xffffffff13137836 */ /* 0x000fe20000000000 */
[----:B------:R-:W-:Y:S01]  /*29f0*/  HGMMA.64x16x16.F32 R56, R28, gdesc[UR4].tnspB, RZ, !UPT, gsb0 ;  /* 0x402000041c387df0 */ /* 0x000fe2000c0008ff */
[----:B------:R-:W-:Y:S01]  /*2a00*/  UIADD3 UR6, UR14, 0xa0, URZ ;  /* 0x000000a00e067890 */ /* 0x000fe2000fffe03f */
[----:B-1----:R-:W-:Y:S01]  /*2a10*/  PRMT R21, RZ, 0x654, R14 ;  /* 0x00000654ff157816 */ /* 0x002fe2000000000e */
[----:B------:R-:W-:Y:S01]  /*2a20*/  UMOV UR7, 0xc0000010 ;  /* 0xc000001000077882 */ /* 0x000fe20000000000 */
[----:B------:R-:W-:-:S02]  /*2a30*/  WARPGROUP.DEPBAR.LE gsb0, 0x0 ;  /* 0x00008000000079c5 */ /* 0x000fc40000010000 */
[----:B------:R-:W-:-:S06]  /*2a40*/  WARPGROUP.ARRIVE ;  /* 0x00000000000079c5 */ /* 0x000fcc0000000000 */
[----:B------:R-:W-:Y:S01]  /*2a50*/  HGMMA.64x16x16.F32 R56, R24, gdesc[UR4].tnspB, R56, gsb0 ;  /* 0x4020000418387df0 */ /* 0x000fe20008000838 */
[----:B------:R-:W-:Y:S01]  /*2a60*/  UIADD3 UR6, UR14, 0xc0, URZ ;  /* 0x000000c00e067890 */ /* 0x000fe2000fffe03f */
[----:B------:R-:W-:Y:S01]  /*2a70*/  UMOV UR7, 0xc0000010 ;  /* 0xc000001000077882 */ /* 0x000fe20000000000 */
[----:B------:R-:W-:Y:S02]  /*2a80*/  WARPGROUP.DEPBAR.LE gsb0, 0x0 ;  /* 0x00008000000079c5 */ /* 0x000fe40000010000 */
[----:B------:R-:W-:-:S06]  /*2a90*/  WARPGROUP.ARRIVE ;  /* 0x00000000000079c5 */ /* 0x000fcc0000000000 */
[----:B------:R-:W-:Y:S01]  /*2aa0*/  HGMMA.64x16x16.F32 R56, R32, gdesc[UR4].tnspB, R56, gsb0 ;  /* 0x4020000420387df0 */ /* 0x000fe20008000838 */
[----:B------:R-:W-:Y:S01]  /*2ab0*/  UIADD3 UR6, UR14, 0xe0, URZ ;  /* 0x000000e00e067890 */ /* 0x000fe2000fffe03f */
[----:B------:R-:W-:Y:S01]  /*2ac0*/  UMOV UR7, 0xc0000010 ;  /* 0xc000001000077882 */ /* 0x000fe20000000000 */
[----:B------:R-:W-:Y:S02]  /*2ad0*/  WARPGROUP.DEPBAR.LE gsb0, 0x0 ;  /* 0x00008000000079c5 */ /* 0x000fe40000010000 */
[----:B------:R-:W-:-:S06]  /*2ae0*/  WARPGROUP.ARRIVE ;  /* 0x00000000000079c5 */ /* 0x000fcc0000000000 */
[----:B------:R-:W-:Y:S03]  /*2af0*/  HGMMA.64x16x16.F32 R56, R36, gdesc[UR4].tnspB, R56, gsb0 ;  /* 0x4020000424387df0 */ /* 0x000fe60008000838 */
[----:B------:R-:W-:Y:S02]  /*2b00*/  WARPGROUP.DEPBAR.LE gsb0, 0x0 ;  /* 0x00008000000079c5 */ /* 0x000fe40000010000 */
[----:B------:R1:W-:Y:S01]  /*2b10*/  SYNCS.ARRIVE.TRANS64.RED.A1T0 RZ, [R21+URZ], RZ ;  /* 0x000000ff15ff79a7 */ /* 0x0003e2000810043f */
[----:B------:R-:W-:Y:S05]  /*2b20*/  @!P1 BRA `(.L_x_24) ;  /* 0x0000001800c09947 */ /* 0x000fea0003800000 */
[----:B------:R-:W-:Y:S01]  /*2b30*/  IMAD.MOV.U32 R23, RZ, RZ, R18 ;  /* 0x000000ffff177224 */ /* 0x000fe200078e0012 */
[----:B------:R-:W-:Y:S01]  /*2b40*/  ULDC.64 UR18, c[0x0][0x198] ;  /* 0x0000660000127ab9 */ /* 0x000fe20000000a00 */
[----:B-1----:R-:W-:Y:S02]  /*2b50*/  IMAD.MOV.U32 R21, RZ, RZ, R20 ;  /* 0x000000ffff157224 */ /* 0x002fe400078e0014 */
[----:B------:R-:W-:Y:S02]  /*2b60*/  IMAD.MOV.U32 R17, RZ, RZ, 0x2 ;  /* 0x00000002ff117424 */ /* 0x000fe400078e00ff */
[----:B------:R-:W-:Y:S02]  /*2b70*/  IMAD.MOV.U32 R7, RZ, RZ, 0x1 ;  /* 0x00000001ff077424 */ /* 0x000fe400078e00ff */
[----:B------:R-:W-:-:S07]  /*2b80*/  IMAD.MOV.U32 R4, RZ, RZ, RZ ;  /* 0x000000ffff047224 */ /* 0x000fce00078e00ff */
.L_x_36:
[C---:B------:R-:W-:Y:S01]  /*2b90*/  ISETP.GT.AND P1, PT, R19.reuse, 0x2, PT ;  /* 0x000000021300780c */ /* 0x040fe20003f24270 */
[----:B------:R-:W-:Y:S01]  /*2ba0*/  VIADD R19, R19, 0xffffffff ;  /* 0xffffffff13137836 */ /* 0x000fe20000000000 */
[----:B------:R-:W-:Y:S01]  /*2bb0*/  SHF.L.U32 R18, R4, 0x1f, RZ ;  /* 0x0000001f04127819 */ /* 0x000fe200000006ff */
[----:B------:R-:W-:-:S10]  /*2bc0*/  IMAD R25, R17, 0x8, R2 ;  /* 0x0000000811197824 */ /* 0x000fd400078e0202 */
.L_x_25:
[----:B-1----:R1:W2:Y:S02]  /*2bd0*/  SYNCS.PHASECHK.TRANS64.TRYWAIT P2, [R25+URZ+0x2800], R18 ;  /* 0x00280012190075a7 */ /* 0x0022a4000804017f */
[----:B--2---:R-:W-:Y:S05]  /*2be0*/  @!P2 NANOSLEEP.SYNCS 0x989680 ;  /* 0x009896800000a95d */ /* 0x004fea0003900000 */
[----:B------:R-:W2:Y:S02]  /*2bf0*/  @!P2 SYNCS.PHASECHK.TRANS64 P2, [R25+URZ+0x2800], R18 ;  /* 0x002800121900a5a7 */ /* 0x000ea4000804007f */
[----:B--2---:R-:W-:Y:S05]  /*2c00*/  @!P2 BRA `(.L_x_25) ;  /* 0xfffffffc00f0a947 */ /* 0x004fea000383ffff */
[----:B------:R-:W-:Y:S05]  /*2c10*/  WARPSYNC.ALL ;  /* 0x0000000000007948 */ /* 0x000fea0003800000 */
[----:B------:R-:W-:Y:S01]  /*2c20*/  R2UR UR6, R17 ;  /* 0x00000000110672ca */ /* 0x000fe200000e0000 */
[----:B-1----:R-:W-:Y:S01]  /*2c30*/  WARPGROUP.ARRIVE ;  /* 0x00000000000079c5 */ /* 0x002fe20000000000 */
[----:B------:R-:W-:Y:S01]  /*2c40*/  UMOV UR7, 0xc0000010 ;  /* 0xc000001000077882 */ /* 0x000fe20000000000 */
[----:B------:R-:W-:-:S10]  /*2c50*/  ISETP.NE.AND P2, PT, R10, RZ, PT ;  /* 0x000000ff0a00720c */ /* 0x000fd40003f45270 */
[----:B------:R-:W-:-:S09]  /*2c60*/  ULEA UR6, UR6, UR16, 0x7 ;  /* 0x0000001006067291 */ /* 0x000fd2000f8e383f */
[----:B------:R-:W-:Y:S03]  /*2c70*/  HGMMA.64x64x16.F32 R24, gdesc[UR4], RZ, !UPT, gsb0 ;  /* 0x00e00000041879f0 */ /* 0x000fe6000c0008ff */
[----:B------:R-:W-:Y:S02]  /*2c80*/  WARPGROUP.DEPBAR.LE gsb0, 0x0 ;  /* 0x00008000000079c5 */ /* 0x000fe40000010000 */
[----:B------:R-:W-:Y:S05]  /*2c90*/  @P2 BRA `(.L_x_26) ;  /* 0x00000000008c2947 */ /* 0x000fea0003800000 */
[----:B------:R-:W-:-:S13]  /*2ca0*/  ISETP.LT.OR P3, PT, R8, 0x1, !P0 ;  /* 0x000000010800780c */ /* 0x000fda0004761670 */
[----:B------:R-:W-:Y:S05]  /*2cb0*/  @P3 BRA `(.L_x_27) ;  /* 0x0000000000803947 */ /* 0x000fea0003800000 */
[----:B------:R-:W-:Y:S01]  /*2cc0*/  ISETP.NE.AND P4, PT, R0, RZ, PT ;  /* 0x000000ff0000720c */ /* 0x000fe20003f85270 */
[----:B------:R-:W-:Y:S01]  /*2cd0*/  IMAD R18, R5, 0x8, R2 ;  /* 0x0000000805127824 */ /* 0x000fe200078e0202 */
[----:B------:R-:W-:-:S11]  /*2ce0*/  SHF.L.U32 R65, R6, 0x1f, RZ ;  /* 0x0000001f06417819 */ /* 0x000fd600000006ff */
.L_x_28:
[----:B-1----:R1:W2:Y:S02]  /*2cf0*/  SYNCS.PHASECHK.TRANS64.TRYWAIT P3, [R18+URZ+0x2820], R65 ;  /* 0x00282041120075a7 */ /* 0x0022a4000806017f */
[----:B--2---:R-:W-:Y:S05]  /*2d00*/  @!P3 NANOSLEEP.SYNCS 0x989680 ;  /* 0x009896800000b95d */ /* 0x004fea0003900000 */
[----:B------:R-:W2:Y:S02]  /*2d10*/  @!P3 SYNCS.PHASECHK.TRANS64 P3, [R18+URZ+0x2820], R65 ;  /* 0x002820411200b5a7 */ /* 0x000ea4000806007f */
[----:B--2---:R-:W-:Y:S05]  /*2d20*/  @!P3 BRA `(.L_x_28) ;  /* 0xfffffffc00f0b947 */ /* 0x004fea000383ffff */
[----:B------:R-:W-:Y:S05]  /*2d30*/  @P4 BRA `(.L_x_29) ;  /* 0x0000000000144947 */ /* 0x000fea0003800000 */
[----:B------:R-:W-:Y:S02]  /*2d40*/  LOP3.LUT P3, RZ, R16, 0x1f, RZ, 0xc0, !PT ;  /* 0x0000001f10ff7812 */ /* 0x000fe4000786c0ff */
[----:B-1----:R-:W-:-:S04]  /*2d50*/  MOV R65, 0x800 ;  /* 0x0000080000417802 */ /* 0x002fc80000000f00 */
[----:B------:R2:W-:Y:S07]  /*2d60*/  SYNCS.ARRIVE.TRANS64 RZ, [R18+URZ+0x2800], R65 ;  /* 0x0028004112ff79a7 */ /* 0x0005ee000800003f */
[----:B------:R-:W-:Y:S05]  /*2d70*/  @!P3 BRA `(.L_x_29) ;  /* 0x000000000004b947 */ /* 0x000fea0003800000 */
[----:B------:R-:W-:Y:S01]  /*2d80*/  BPT.TRAP 0x1 ;  /* 0x000000040000795c */ /* 0x000fe20000300000 */
.L_x_29:
[----:B------:R-:W-:Y:S01]  /*2d90*/  IMAD R20, R5, 0x800, R2 ;  /* 0x0000080005147824 */ /* 0x000fe200078e0202 */
[----:B------:R-:W-:Y:S01]  /*2da0*/  R2UR UR35, R9 ;  /* 0x00000000092372ca */ /* 0x000fe200000e0000 */
[----:B------:R-:W-:Y:S01]  /*2db0*/  UIADD3 UR6, UP0, UR18, 0x1f0, URZ ;  /* 0x000001f012067890 */ /* 0x000fe2000ff1e03f */
[----:B------:R-:W-:Y:S01]  /*2dc0*/  R2UR UR33, R18 ;  /* 0x00000000122172ca */ /* 0x000fe200000e0000 */
[----:B------:R-:W-:Y:S01]  /*2dd0*/  UMOV UR8, 0x0 ;  /* 0x0000000000087882 */ /* 0x000fe20000000000 */
[----:B------:R-:W-:Y:S01]  /*2de0*/  R2UR UR32, R20 ;  /* 0x00000000142072ca */ /* 0x000fe200000e0000 */
[----:B------:R-:W-:Y:S01]  /*2df0*/  UIADD3.X UR7, URZ, UR19, URZ, UP0, !UPT ;  /* 0x000000133f077290 */ /* 0x000fe200087fe43f */
[----:B------:R-:W-:Y:S01]  /*2e00*/  VIADD R5, R5, 0x1 ;  /* 0x0000000105057836 */ /* 0x000fe20000000000 */
[----:B------:R-:W-:Y:S01]  /*2e10*/  UMOV UR9, 0x10000000 ;  /* 0x1000000000097882 */ /* 0x000fe20000000000 */
[----:B------:R-:W-:-:S03]  /*2e20*/  UMOV UR34, URZ ;  /* 0x0000003f00227c82 */ /* 0x000fc60008000000 */
[C---:B------:R-:W-:Y:S02]  /*2e30*/  ISETP.NE.AND P3, PT, R5.reuse, 0x4, PT ;  /* 0x000000040500780c */ /* 0x040fe40003f65270 */
[----:B------:R-:W-:Y:S02]  /*2e40*/  USHF.L.U32 UR35, UR35, 0x6, URZ ;  /* 0x0000000623237899 */ /* 0x000fe4000800063f */
[----:B------:R-:W-:Y:S01]  /*2e50*/  UIADD3 UR33, UR33, 0x2800, URZ ;  /* 0x0000280021217890 */ /* 0x000fe2000fffe03f */
[----:B-12---:R-:W-:Y:S01]  /*2e60*/  SEL R65, RZ, 0x1, P3 ;  /* 0x00000001ff417807 */ /* 0x006fe20001800000 */
[----:B------:R-:W-:Y:S01]  /*2e70*/  UIADD3 UR32, UR32, 0x800, URZ ;  /* 0x0000080020207890 */ /* 0x000fe2000fffe03f */
[----:B------:R-:W-:Y:S02]  /*2e80*/  SEL R5, R5, RZ, P3 ;  /* 0x000000ff05057207 */ /* 0x000fe40001800000 */
[----:B------:R-:W-:-:S06]  /*2e90*/  LOP3.LUT R6, R6, R65, RZ, 0x3c, !PT ;  /* 0x0000004106067212 */ /* 0x000fcc00078e3cff */
[----:B------:R1:W-:Y:S02]  /*2ea0*/  UTMALDG.4D [UR32], [UR6], desc[UR8] ;  /* 0x00000820060075b4 */ /* 0x0003e40008019000 */
[----:B-1----:R-:W-:Y:S01]  /*2eb0*/  NOP ;  /* 0x0000000000007918 */ /* 0x002fe20000000000 */
.L_x_27:
[----:B------:R-:W-:-:S07]  /*2ec0*/  VIADD R8, R8, 0xffffffff ;  /* 0xffffffff08087836 */ /* 0x000fce0000000000 */
.L_x_26:
[----:B------:R-:W-:Y:S01]  /*2ed0*/  VIADD R17, R17, 0x1 ;  /* 0x0000000111117836 */ /* 0x000fe20000000000 */
[----:B------:R-:W-:Y:S05]  /*2ee0*/  WARPSYNC.ALL ;  /* 0x0000000000007948 */ /* 0x000fea0003800000 */
[----:B------:R-:W-:-:S04]  /*2ef0*/  ISETP.NE.AND P3, PT, R17, 0x4, PT ;  /* 0x000000041100780c */ /* 0x000fc80003f65270 */
[----:B------:R-:W-:Y:S02]  /*2f00*/  SEL R65, RZ, 0x1, P3 ;  /* 0x00000001ff417807 */ /* 0x000fe40001800000 */
[----:B------:R-:W-:Y:S02]  /*2f10*/  SEL R17, R17, RZ, P3 ;  /* 0x000000ff11117207 */ /* 0x000fe40001800000 */
[----:B------:R-:W-:Y:S02]  /*2f20*/  LOP3.LUT R4, R4, R65, RZ, 0x3c, !PT ;  /* 0x0000004104047212 */ /* 0x000fe400078e3cff */
[----:B------:R-:W-:Y:S01]  /*2f30*/  FMNMX R18, R24, R23, !PT ;  /* 0x0000001718127209 */ /* 0x000fe20007800000 */
[----:B------:R-:W-:Y:S01]  /*2f40*/  ULDC UR6, c[0x0][0x604] ;  /* 0x0001810000067ab9 */ /* 0x000fe20000000800 */
[----:B------:R-:W-:Y:S01]  /*2f50*/  FMNMX R20, R26, R21, !PT ;  /* 0x000000151a147209 */ /* 0x000fe20007800000 */
[----:B------:R-:W-:Y:S01]  /*2f60*/  IMAD R70, R17, 0x8, R2 ;  /* 0x0000000811467824 */ /* 0x000fe200078e0202 */
[----:B------:R-:W-:-:S02]  /*2f70*/  FMNMX R65, R25, R18, !PT ;  /* 0x0000001219417209 */ /* 0x000fc40007800000 */
[----:B------:R-:W-:Y:S02]  /*2f80*/  FMNMX R67, R27, R20, !PT ;  /* 0x000000141b437209 */ /* 0x000fe40007800000 */
[----:B------:R-:W-:Y:S02]  /*2f90*/  FMNMX R18, R28, R65, !PT ;  /* 0x000000411c127209 */ /* 0x000fe40007800000 */
[----:B------:R-:W-:Y:S02]  /*2fa0*/  FMNMX R20, R30, R67, !PT ;  /* 0x000000431e147209 */ /* 0x000fe40007800000 */
[----:B------:R-:W-:Y:S02]  /*2fb0*/  FMNMX R65, R29, R18, !PT ;  /* 0x000000121d417209 */ /* 0x000fe40007800000 */
[----:B------:R-:W-:Y:S02]  /*2fc0*/  FMNMX R67, R31, R20, !PT ;  /* 0x000000141f437209 */ /* 0x000fe40007800000 */
        /* <DEDUP_REMOVED lines=23> */
[----:B------:R-:W-:-:S03]  /*3140*/  FMNMX R64, R55, R20, !PT ;  /* 0x0000001437407209 */ /* 0x000fc60007800000 */
[----:B------:R-:W1:Y:S04]  /*3150*/  SHFL.BFLY PT, R65, R22, 0x1, 0x1f ;  /* 0x0c201f0016417f89 */ /* 0x000e6800000e0000 */
[----:B------:R-:W2:Y:S01]  /*3160*/  SHFL.BFLY PT, R67, R64, 0x1, 0x1f ;  /* 0x0c201f0040437f89 */ /* 0x000ea200000e0000 */
[----:B-1----:R-:W-:Y:S02]  /*3170*/  FMNMX R65, R22, R65, !PT ;  /* 0x0000004116417209 */ /* 0x002fe40007800000 */
[----:B--2---:R-:W-:-:S03]  /*3180*/  FMNMX R67, R64, R67, !PT ;  /* 0x0000004340437209 */ /* 0x004fc60007800000 */
[----:B------:R-:W1:Y:S04]  /*3190*/  SHFL.BFLY PT, R18, R65, 0x2, 0x1f ;  /* 0x0c401f0041127f89 */ /* 0x000e6800000e0000 */
[----:B------:R-:W2:Y:S01]  /*31a0*/  SHFL.BFLY PT, R20, R67, 0x2, 0x1f ;  /* 0x0c401f0043147f89 */ /* 0x000ea200000e0000 */
[----:B-1----:R-:W-:Y:S01]  /*31b0*/  FMNMX R18, R65, R18, !PT ;  /* 0x0000001241127209 */ /* 0x002fe20007800000 */
[C---:B------:R-:W-:Y:S02]  /*31c0*/  IMAD R65, R7.reuse, 0x8, R14 ;  /* 0x0000000807417824 */ /* 0x040fe400078e020e */
[----:B------:R-:W-:Y:S01]  /*31d0*/  VIADD R7, R7, 0x1 ;  /* 0x0000000107077836 */ /* 0x000fe20000000000 */
[----:B--2---:R-:W-:Y:S02]  /*31e0*/  FMNMX R20, R67, R20, !PT ;  /* 0x0000001443147209 */ /* 0x004fe40007800000 */
[----:B------:R-:W-:-:S02]  /*31f0*/  FSETP.NEU.AND P3, PT, R18, -INF , PT ;  /* 0xff8000001200780b */ /* 0x000fc40003f6d000 */
[----:B------:R-:W-:Y:S02]  /*3200*/  FSETP.NEU.AND P4, PT, R20, -INF , PT ;  /* 0xff8000001400780b */ /* 0x000fe40003f8d000 */
[----:B------:R-:W-:Y:S02]  /*3210*/  FSEL R66, R18, RZ, P3 ;  /* 0x000000ff12427208 */ /* 0x000fe40001800000 */
[----:B------:R-:W-:Y:S02]  /*3220*/  FSEL R68, R20, RZ, P4 ;  /* 0x000000ff14447208 */ /* 0x000fe40002000000 */
[----:B------:R-:W-:Y:S01]  /*3230*/  PRMT R65, RZ, 0x654, R65 ;  /* 0x00000654ff417816 */ /* 0x000fe20000000041 */
[----:B------:R-:W-:Y:S02]  /*3240*/  FADD R22, -R66, R23 ;  /* 0x0000001742167221 */ /* 0x000fe40000000100 */
[----:B------:R-:W-:Y:S01]  /*3250*/  FADD R23, -R68, R21 ;  /* 0x0000001544177221 */ /* 0x000fe20000000100 */
[----:B------:R1:W-:Y:S01]  /*3260*/  SYNCS.ARRIVE.TRANS64.RED.A1T0 RZ, [R65+URZ], RZ ;  /* 0x000000ff41ff79a7 */ /* 0x0003e2000810043f */
[----:B------:R-:W-:-:S02]  /*3270*/  FMUL R21, R22, UR6 ;  /* 0x0000000616157c20 */ /* 0x000fc40008400000 */
[----:B------:R-:W-:-:S03]  /*3280*/  FMUL R23, R23, UR6 ;  /* 0x0000000617177c20 */ /* 0x000fc60008400000 */
[----:B------:R-:W-:Y:S02]  /*3290*/  FSETP.GEU.AND P3, PT, R21, -126, PT ;  /* 0xc2fc00001500780b */ /* 0x000fe40003f6e000 */
[----:B------:R-:W-:Y:S02]  /*32a0*/  FSETP.GEU.AND P4, PT, R23, -126, PT ;  /* 0xc2fc00001700780b */ /* 0x000fe40003f8e000 */
[----:B-1----:R-:W-:-:S09]  /*32b0*/  SHF.L.U32 R65, R4, 0x1f, RZ ;  /* 0x0000001f04417819 */ /* 0x002fd200000006ff */
[----:B------:R-:W-:Y:S02]  /*32c0*/  @!P3 FMUL R21, R21, 0.5 ;  /* 0x3f0000001515b820 */ /* 0x000fe40000400000 */
[----:B------:R-:W-:Y:S02]  /*32d0*/  @!P4 FMUL R23, R23, 0.5 ;  /* 0x3f0000001717c820 */ /* 0x000fe40000400000 */
[----:B------:R-:W1:Y:S08]  /*32e0*/  MUFU.EX2 R64, R21 ;  /* 0x0000001500407308 */ /* 0x000e700000000800 */
[----:B------:R-:W2:Y:S01]  /*32f0*/  MUFU.EX2 R22, R23 ;  /* 0x0000001700167308 */ /* 0x000ea20000000800 */
[----:B-1----:R-:W-:Y:S01]  /*3300*/  @!P3 FMUL R64, R64, R64 ;  /* 0x000000404040b220 */ /* 0x002fe20000400000 */
[----:B------:R-:W-:-:S03]  /*3310*/  ISETP.NE.AND P3, PT, R7, 0x4, PT ;  /* 0x000000040700780c */ /* 0x000fc60003f65270 */
[-C--:B------:R-:W-:Y:S01]  /*3320*/  FMUL R56, R56, R64.reuse ;  /* 0x0000004038387220 */ /* 0x080fe20000400000 */
[-C--:B------:R-:W-:Y:S01]  /*3330*/  FMUL R57, R57, R64.reuse ;  /* 0x0000004039397220 */ /* 0x080fe20000400000 */
[-C--:B------:R-:W-:Y:S01]  /*3340*/  FMUL R60, R60, R64.reuse ;  /* 0x000000403c3c7220 */ /* 0x080fe20000400000 */
[----:B------:R-:W-:Y:S01]  /*3350*/  FMUL R61, R61, R64 ;  /* 0x000000403d3d7220 */ /* 0x000fe20000400000 */
[----:B--2---:R-:W-:-:S04]  /*3360*/  @!P4 FMUL R22, R22, R22 ;  /* 0x000000161616c220 */ /* 0x004fc80000400000 */
[-C--:B------:R-:W-:Y:S01]  /*3370*/  FMUL R58, R58, R22.reuse ;  /* 0x000000163a3a7220 */ /* 0x080fe20000400000 */
[-C--:B------:R-:W-:Y:S01]  /*3380*/  FMUL R59, R59, R22.reuse ;  /* 0x000000163b3b7220 */ /* 0x080fe20000400000 */
[-C--:B------:R-:W-:Y:S01]  /*3390*/  FMUL R62, R62, R22.reuse ;  /* 0x000000163e3e7220 */ /* 0x080fe20000400000 */
[----:B------:R-:W-:-:S07]  /*33a0*/  FMUL R63, R63, R22 ;  /* 0x000000163f3f7220 */ /* 0x000fce0000400000 */
.L_x_30:
[----:B-1----:R1:W2:Y:S02]  /*33b0*/  SYNCS.PHASECHK.TRANS64.TRYWAIT P4, [R70+URZ+0x2800], R65 ;  /* 0x00280041460075a7 */ /* 0x0022a4000808017f */
[----:B--2---:R-:W-:Y:S05]  /*33c0*/  @!P4 NANOSLEEP.SYNCS 0x989680 ;  /* 0x009896800000c95d */ /* 0x004fea0003900000 */
[----:B------:R-:W2:Y:S02]  /*33d0*/  @!P4 SYNCS.PHASECHK.TRANS64 P4, [R70+URZ+0x2800], R65 ;  /* 0x002800414600c5a7 */ /* 0x000ea4000808007f */
[----:B--2---:R-:W-:Y:S05]  /*33e0*/  @!P4 BRA `(.L_x_30) ;  /* 0xfffffffc00f0c947 */ /* 0x004fea000383ffff */
[----:B------:R-:W-:Y:S01]  /*33f0*/  ULDC UR7, c[0x0][0x604] ;  /* 0x0001810000077ab9 */ /* 0x000fe20000000800 */
[----:B------:R-:W-:Y:S01]  /*3400*/  R2UR UR6, R17 ;  /* 0x00000000110672ca */ /* 0x000fe200000e0000 */
[----:B------:R-:W-:Y:S01]  /*3410*/  FMUL R69, R66, UR7 ;  /* 0x0000000742457c20 */ /* 0x000fe20008400000 */
[----:B------:R-:W-:Y:S01]  /*3420*/  FMUL R67, R68, UR7 ;  /* 0x0000000744437c20 */ /* 0x000fe20008400000 */
[----:B------:R-:W-:Y:S01]  /*3430*/  UMOV UR11, 0xc0000010 ;  /* 0xc0000010000b7882 */ /* 0x000fe20000000000 */
[----:B------:R-:W-:Y:S01]  /*3440*/  SEL R7, R7, RZ, P3 ;  /* 0x000000ff07077207 */ /* 0x000fe20001800000 */
[--C-:B------:R-:W-:Y:S01]  /*3450*/  FFMA R25, R25, UR7, -R69.reuse ;  /* 0x0000000719197c23 */ /* 0x100fe20008000845 */
[----:B------:R-:W-:Y:S01]  /*3460*/  FFMA R24, R24, UR7, -R69 ;  /* 0x0000000718187c23 */ /* 0x000fe20008000845 */
[----:B------:R-:W-:Y:S01]  /*3470*/  FFMA R26, R26, UR7, -R67 ;  /* 0x000000071a1a7c23 */ /* 0x000fe20008000843 */
[--C-:B------:R-:W-:Y:S01]  /*3480*/  FFMA R28, R28, UR7, -R69.reuse ;  /* 0x000000071c1c7c23 */ /* 0x100fe20008000845 */
[----:B------:R-:W-:Y:S01]  /*3490*/  FFMA R29, R29, UR7, -R69 ;  /* 0x000000071d1d7c23 */ /* 0x000fe20008000845 */
[----:B------:R-:W-:Y:S01]  /*34a0*/  FSETP.GEU.AND P4, PT, R25, -126, PT ;  /* 0xc2fc00001900780b */ /* 0x000fe20003f8e000 */
[--C-:B------:R-:W-:Y:S01]  /*34b0*/  FFMA R31, R31, UR7, -R67.reuse ;  /* 0x000000071f1f7c23 */ /* 0x100fe20008000843 */
[----:B------:R-:W-:Y:S01]  /*34c0*/  FSETP.GEU.AND P5, PT, R24, -126, PT ;  /* 0xc2fc00001800780b */ /* 0x000fe20003fae000 */
[--C-:B------:R-:W-:Y:S01]  /*34d0*/  FFMA R27, R27, UR7, -R67.reuse ;  /* 0x000000071b1b7c23 */ /* 0x100fe20008000843 */
[----:B------:R-:W-:Y:S01]  /*34e0*/  FSETP.GEU.AND P6, PT, R28, -126, PT ;  /* 0xc2fc00001c00780b */ /* 0x000fe20003fce000 */
[----:B------:R-:W-:Y:S01]  /*34f0*/  FFMA R30, R30, UR7, -R67 ;  /* 0x000000071e1e7c23 */ /* 0x000fe20008000843 */
[--C-:B------:R-:W-:Y:S01]  /*3500*/  FFMA R32, R32, UR7, -R69.reuse ;  /* 0x0000000720207c23 */ /* 0x100fe20008000845 */
[----:B------:R-:W-:Y:S01]  /*3510*/  FFMA R33, R33, UR7, -R69 ;  /* 0x0000000721217c23 */ /* 0x000fe20008000845 */
[--C-:B------:R-:W-:Y:S01]  /*3520*/  FFMA R35, R35, UR7, -R67.reuse ;  /* 0x0000000723237c23 */ /* 0x100fe20008000843 */
[--C-:B------:R-:W-:Y:S01]  /*3530*/  FFMA R34, R34, UR7, -R67.reuse ;  /* 0x0000000722227c23 */ /* 0x100fe20008000843 */
[--C-:B------:R-:W-:Y:S01]  /*3540*/  FFMA R38, R38, UR7, -R67.reuse ;  /* 0x0000000726267c23 */ /* 0x100fe20008000843 */
[----:B------:R-:W-:Y:S01]  /*3550*/  ULEA UR6, UR6, UR14, 0x7 ;  /* 0x0000000e06067291 */ /* 0x000fe2000f8e383f */
[--C-:B------:R-:W-:Y:S01]  /*3560*/  FFMA R42, R42, UR7, -R67.reuse ;  /* 0x000000072a2a7c23 */ /* 0x100fe20008000843 */
[----:B------:R-:W-:Y:S01]  /*3570*/  @!P4 FMUL R25, R25, 0.5 ;  /* 0x3f0000001919c820 */ /* 0x000fe20000400000 */
[--C-:B------:R-:W-:Y:S01]  /*3580*/  FFMA R43, R43, UR7, -R67.reuse ;  /* 0x000000072b2b7c23 */ /* 0x100fe20008000843 */
[----:B------:R-:W-:Y:S01]  /*3590*/  @!P5 FMUL R24, R24, 0.5 ;  /* 0x3f0000001818d820 */ /* 0x000fe20000400000 */
[--C-:B------:R-:W-:Y:S01]  /*35a0*/  FFMA R46, R46, UR7, -R67.reuse ;  /* 0x000000072e2e7c23 */ /* 0x100fe20008000843 */
[----:B------:R2:W3:Y:S01]  /*35b0*/  MUFU.EX2 R66, R25 ;  /* 0x0000001900427308 */ /* 0x0004e20000000800 */
[----:B------:R-:W-:Y:S01]  /*35c0*/  @!P6 FMUL R28, R28, 0.5 ;  /* 0x3f0000001c1ce820 */ /* 0x000fe20000400000 */
[----:B------:R-:W-:Y:S01]  /*35d0*/  UMOV UR10, UR6 ;  /* 0x00000006000a7c82 */ /* 0x000fe20008000000 */
[----:B------:R-:W-:Y:S01]  /*35e0*/  UIADD3 UR8, UR6, 0x20, URZ ;  /* 0x0000002006087890 */ /* 0x000fe2000fffe03f */
[----:B------:R-:W-:Y:S01]  /*35f0*/  FFMA R47, R47, UR7, -R67 ;  /* 0x000000072f2f7c23 */ /* 0x000fe20008000843 */
[--C-:B------:R-:W-:Y:S01]  /*3600*/  FFMA R53, R53, UR7, -R69.reuse ;  /* 0x0000000735357c23 */ /* 0x100fe20008000845 */
[----:B------:R-:W-:Y:S01]  /*3610*/  FFMA R52, R52, UR7, -R69 ;  /* 0x0000000734347c23 */ /* 0x000fe20008000845 */
[----:B------:R-:W-:Y:S01]  /*3620*/  FFMA R55, R55, UR7, -R67 ;  /* 0x0000000737377c23 */ /* 0x000fe20008000843 */
[----:B------:R4:W5:Y:S01]  /*3630*/  MUFU.EX2 R21, R24 ;  /* 0x0000001800157308 */ /* 0x0009620000000800 */
[----:B--2---:R-:W-:Y:S01]  /*3640*/  FFMA R25, R37, UR7, -R69 ;  /* 0x0000000725197c23 */ /* 0x004fe20008000845 */
[----:B------:R-:W-:Y:S01]  /*3650*/  FFMA R54, R54, UR7, -R67 ;  /* 0x0000000736367c23 */ /* 0x000fe20008000843 */
[----:B------:R-:W-:-:S05]  /*3660*/  VIADD R17, R17, 0x1 ;  /* 0x0000000111117836 */ /* 0x000fca0000000000 */
[----:B------:R2:W1:Y:S01]  /*3670*/  MUFU.EX2 R23, R28 ;  /* 0x0000001c00177308 */ /* 0x0004620000000800 */
[----:B---3--:R-:W-:Y:S01]  /*3680*/  @!P4 FMUL R66, R66, R66 ;  /* 0x000000424242c220 */ /* 0x008fe20000400000 */
[----:B------:R-:W-:Y:S01]  /*3690*/  FSETP.GEU.AND P4, PT, R26, -126, PT ;  /* 0xc2fc00001a00780b */ /* 0x000fe20003f8e000 */
[--C-:B----4-:R-:W-:Y:S01]  /*36a0*/  FFMA R24, R36, UR7, -R69.reuse ;  /* 0x0000000724187c23 */ /* 0x110fe20008000845 */
[----:B-----5:R-:W-:Y:S01]  /*36b0*/  @!P5 FMUL R21, R21, R21 ;  /* 0x000000151515d220 */ /* 0x020fe20000400000 */
[----:B------:R-:W-:Y:S01]  /*36c0*/  FSETP.GEU.AND P5, PT, R29, -126, PT ;  /* 0xc2fc00001d00780b */ /* 0x000fe20003fae000 */
[----:B--2---:R-:W-:Y:S02]  /*36d0*/  FFMA R28, R45, UR7, -R69 ;  /* 0x000000072d1c7c23 */ /* 0x004fe40008000845 */
[----:B------:R-:W-:-:S07]  /*36e0*/  FFMA R15, R64, R15, R21 ;  /* 0x0000000f400f7223 */ /* 0x000fce0000000015 */
[----:B------:R-:W-:Y:S01]  /*36f0*/  @!P4 FMUL R26, R26, 0.5 ;  /* 0x3f0000001a1ac820 */ /* 0x000fe20000400000 */
[----:B-1----:R-:W-:Y:S01]  /*3700*/  @!P6 FMUL R23, R23, R23 ;  /* 0x000000171717e220 */ /* 0x002fe20000400000 */
[----:B------:R-:W-:Y:S02]  /*3710*/  FSETP.GEU.AND P6, PT, R27, -126, PT ;  /* 0xc2fc00001b00780b */ /* 0x000fe40003fce000 */
[----:B------:R1:W2:Y:S01]  /*3720*/  MUFU.EX2 R65, R26 ;  /* 0x0000001a00417308 */ /* 0x0002a20000000800 */
[----:B------:R-:W-:-:S07]  /*3730*/  @!P5 FMUL R29, R29, 0.5 ;  /* 0x3f0000001d1dd820 */ /* 0x000fce0000400000 */
[----:B------:R-:W3:Y:S01]  /*3740*/  MUFU.EX2 R68, R29 ;  /* 0x0000001d00447308 */ /* 0x000ee20000000800 */
[----:B-1----:R-:W-:Y:S02]  /*3750*/  FFMA R26, R41, UR7, -R69 ;  /* 0x00000007291a7c23 */ /* 0x002fe40008000845 */
[----:B------:R-:W-:-:S05]  /*3760*/  @!P6 FMUL R27, R27, 0.5 ;  /* 0x3f0000001b1be820 */ /* 0x000fca0000400000 */
[----:B------:R1:W4:Y:S01]  /*3770*/  MUFU.EX2 R70, R27 ;  /* 0x0000001b00467308 */ /* 0x0003220000000800 */
[----:B--2---:R-:W-:Y:S01]  /*3780*/  @!P4 FMUL R65, R65, R65 ;  /* 0x000000414141c220 */ /* 0x004fe20000400000 */
[----:B------:R-:W-:Y:S01]  /*3790*/  FSETP.GEU.AND P4, PT, R31, -126, PT ;  /* 0xc2fc00001f00780b */ /* 0x000fe20003f8e000 */
[----:B---3--:R-:W-:Y:S01]  /*37a0*/  @!P5 FMUL R68, R68, R68 ;  /* 0x000000444444d220 */ /* 0x008fe20000400000 */
[----:B------:R-:W-:Y:S01]  /*37b0*/  FSETP.GEU.AND P5, PT, R30, -126, PT ;  /* 0xc2fc00001e00780b */ /* 0x000fe20003fae000 */
[----:B-1----:R-:W-:-:S10]  /*37c0*/  FFMA R27, R44, UR7, -R69 ;  /* 0x000000072c1b7c23 */ /* 0x002fd40008000845 */
[----:B------:R-:W-:Y:S01]  /*37d0*/  @!P4 FMUL R31, R31, 0.5 ;  /* 0x3f0000001f1fc820 */ /* 0x000fe20000400000 */
[----:B----4-:R-:W-:Y:S01]  /*37e0*/  @!P6 FMUL R70, R70, R70 ;  /* 0x000000464646e220 */ /* 0x010fe20000400000 */
[----:B------:R-:W-:Y:S02]  /*37f0*/  FSETP.GEU.AND P6, PT, R32, -126, PT ;  /* 0xc2fc00002000780b */ /* 0x000fe40003fce000 */
[----:B------:R-:W1:Y:S02]  /*3800*/  MUFU.EX2 R72, R31 ;  /* 0x0000001f00487308 */ /* 0x000e640000000800 */
[----:B------:R-:W-:Y:S01]  /*3810*/  F2FP.F16.F32.PACK_AB R29, R70, R65 ;  /* 0x00000041461d723e */ /* 0x000fe200000000ff */
[----:B------:R-:W-:Y:S01]  /*3820*/  @!P5 FMUL R30, R30, 0.5 ;  /* 0x3f0000001e1ed820 */ /* 0x000fe20000400000 */
[----:B------:R-:W-:-:S04]  /*3830*/  FFMA R65, R22, R13, R65 ;  /* 0x0000000d16417223 */ /* 0x000fc80000000041 */
[----:B------:R2:W3:Y:S01]  /*3840*/  MUFU.EX2 R71, R30 ;  /* 0x0000001e00477308 */ /* 0x0004e20000000800 */
[----:B------:R-:W-:Y:S02]  /*3850*/  FADD R70, R65, R70 ;  /* 0x0000004641467221 */ /* 0x000fe40000000000 */
[----:B------:R-:W-:-:S05]  /*3860*/  @!P6 FMUL R32, R32, 0.5 ;  /* 0x3f0000002020e820 */ /* 0x000fca0000400000 */
[----:B------:R-:W4:Y:S01]  /*3870*/  MUFU.EX2 R73, R32 ;  /* 0x0000002000497308 */ /* 0x000f220000000800 */
[----:B-1----:R-:W-:Y:S01]  /*3880*/  @!P4 FMUL R72, R72, R72 ;  /* 0x000000484848c220 */ /* 0x002fe20000400000 */
[----:B------:R-:W-:Y:S02]  /*3890*/  FSETP.GEU.AND P4, PT, R24, -126, PT ;  /* 0xc2fc00001800780b */ /* 0x000fe40003f8e000 */
[----:B--2---:R-:W-:Y:S01]  /*38a0*/  F2FP.F16.F32.PACK_AB R30, R68, R23 ;  /* 0x00000017441e723e */ /* 0x004fe200000000ff */
[----:B---3--:R-:W-:Y:S01]  /*38b0*/  @!P5 FMUL R71, R71, R71 ;  /* 0x000000474747d220 */ /* 0x008fe20000400000 */
[----:B------:R-:W-:-:S04]  /*38c0*/  FSETP.GEU.AND P5, PT, R33, -126, PT ;  /* 0xc2fc00002100780b */ /* 0x000fc80003fae000 */
[----:B------:R-:W-:-:S05]  /*38d0*/  F2FP.F16.F32.PACK_AB R31, R72, R71 ;  /* 0x00000047481f723e */ /* 0x000fca00000000ff */
[----:B------:R-:W-:Y:S01]  /*38e0*/  @!P4 FMUL R24, R24, 0.5 ;  /* 0x3f0000001818c820 */ /* 0x000fe20000400000 */
[----:B------:R-:W-:Y:S01]  /*38f0*/  FADD R71, R70, R71 ;  /* 0x0000004746477221 */ /* 0x000fe20000000000 */
[----:B----4-:R-:W-:Y:S01]  /*3900*/  @!P6 FMUL R73, R73, R73 ;  /* 0x000000494949e220 */ /* 0x010fe20000400000 */
[----:B------:R-:W-:Y:S01]  /*3910*/  FSETP.GEU.AND P6, PT, R25, -126, PT ;  /* 0xc2fc00001900780b */ /* 0x000fe20003fce000 */
[----:B------:R1:W2:Y:S01]  /*3920*/  MUFU.EX2 R37, R24 ;  /* 0x0000001800257308 */ /* 0x0002a20000000800 */
[----:B------:R-:W-:Y:S01]  /*3930*/  FADD R71, R71, R72 ;  /* 0x0000004847477221 */ /* 0x000fe20000000000 */
[----:B------:R-:W-:-:S06]  /*3940*/  @!P5 FMUL R33, R33, 0.5 ;  /* 0x3f0000002121d820 */ /* 0x000fcc0000400000 */
[----:B------:R-:W3:Y:S01]  /*3950*/  MUFU.EX2 R36, R33 ;  /* 0x0000002100247308 */ /* 0x000ee20000000800 */
[----:B-1----:R-:W-:-:S03]  /*3960*/  FFMA R24, R39, UR7, -R67 ;  /* 0x0000000727187c23 */ /* 0x002fc60008000843 */
[----:B------:R-:W-:-:S04]  /*3970*/  @!P6 FMUL R25, R25, 0.5 ;  /* 0x3f0000001919e820 */ /* 0x000fc80000400000 */
        /* <DEDUP_REMOVED lines=9> */
[----:B------:R-:W1:Y:S01]  /*3a10*/  MUFU.EX2 R75, R35 ;  /* 0x00000023004b7308 */ /* 0x000e620000000800 */
[----:B------:R-:W-:-:S07]  /*3a20*/  @!P5 FMUL R34, R34, 0.5 ;  /* 0x3f0000002222d820 */ /* 0x000fce0000400000 */
[----:B------:R-:W2:Y:S03]  /*3a30*/  MUFU.EX2 R74, R34 ;  /* 0x00000022004a7308 */ /* 0x000ea60000000800 */
[----:B------:R-:W-:-:S05]  /*3a40*/  @!P6 FMUL R38, R38, 0.5 ;  /* 0x3f0000002626e820 */ /* 0x000fca0000400000 */
[----:B------:R-:W3:Y:S01]  /*3a50*/  MUFU.EX2 R39, R38 ;  /* 0x0000002600277308 */ /* 0x000ee20000000800 */
[----:B-1----:R-:W-:Y:S01]  /*3a60*/  @!P4 FMUL R75, R75, R75 ;  /* 0x0000004b4b4bc220 */ /* 0x002fe20000400000 */
[----:B------:R-:W-:Y:S01]  /*3a70*/  FSETP.GEU.AND P4, PT, R25, -126, PT ;  /* 0xc2fc00001900780b */ /* 0x000fe20003f8e000 */
[----:B--2---:R-:W-:Y:S01]  /*3a80*/  @!P5 FMUL R74, R74, R74 ;  /* 0x0000004a4a4ad220 */ /* 0x004fe20000400000 */
[----:B------:R-:W-:-:S11]  /*3a90*/  FSETP.GEU.AND P5, PT, R24, -126, PT ;  /* 0xc2fc00001800780b */ /* 0x000fd60003fae000 */
[----:B------:R-:W-:Y:S01]  /*3aa0*/  @!P4 FMUL R25, R25, 0.5 ;  /* 0x3f0000001919c820 */ /* 0x000fe20000400000 */
[----:B---3--:R-:W-:Y:S01]  /*3ab0*/  @!P6 FMUL R39, R39, R39 ;  /* 0x000000272727e220 */ /* 0x008fe20000400000 */
[----:B------:R-:W-:Y:S02]  /*3ac0*/  FSETP.GEU.AND P6, PT, R26, -126, PT ;  /* 0xc2fc00001a00780b */ /* 0x000fe40003fce000 */
[----:B------:R1:W2:Y:S01]  /*3ad0*/  MUFU.EX2 R41, R25 ;  /* 0x0000001900297308 */ /* 0x0002a20000000800 */
[----:B------:R-:W-:-:S07]  /*3ae0*/  @!P5 FMUL R24, R24, 0.5 ;  /* 0x3f0000001818d820 */ /* 0x000fce0000400000 */
[----:B------:R3:W4:Y:S01]  /*3af0*/  MUFU.EX2 R40, R24 ;  /* 0x0000001800287308 */ /* 0x0007220000000800 */
[----:B-1----:R-:W-:Y:S01]  /*3b00*/  F2FP.F16.F32.PACK_AB R25, R75, R74 ;  /* 0x0000004a4b19723e */ /* 0x002fe200000000ff */
[----:B------:R-:W-:Y:S01]  /*3b10*/  FADD R74, R71, R74 ;  /* 0x0000004a474a7221 */ /* 0x000fe20000000000 */
[----:B------:R-:W-:-:S03]  /*3b20*/  @!P6 FMUL R26, R26, 0.5 ;  /* 0x3f0000001a1ae820 */ /* 0x000fc60000400000 */
[----:B------:R-:W-:Y:S02]  /*3b30*/  FADD R74, R74, R75 ;  /* 0x0000004b4a4a7221 */ /* 0x000fe40000000000 */
[----:B------:R1:W5:Y:S01]  /*3b40*/  MUFU.EX2 R45, R26 ;  /* 0x0000001a002d7308 */ /* 0x0003620000000800 */
[----:B--2---:R-:W-:Y:S01]  /*3b50*/  @!P4 FMUL R41, R41, R41 ;  /* 0x000000292929c220 */ /* 0x004fe20000400000 */
[----:B------:R-:W-:Y:S02]  /*3b60*/  FSETP.GEU.AND P4, PT, R28, -126, PT ;  /* 0xc2fc00001c00780b */ /* 0x000fe40003f8e000 */
[----:B---3--:R-:W-:Y:S01]  /*3b70*/  F2FP.F16.F32.PACK_AB R24, R36, R73 ;  /* 0x000000492418723e */ /* 0x008fe200000000ff */
[----:B----4-:R-:W-:Y:S01]  /*3b80*/  @!P5 FMUL R40, R40, R40 ;  /* 0x000000282828d220 */ /* 0x010fe20000400000 */
[----:B------:R-:W-:Y:S02]  /*3b90*/  FSETP.GEU.AND P5, PT, R27, -126, PT ;  /* 0xc2fc00001b00780b */ /* 0x000fe40003fae000 */
[----:B-1----:R-:W-:-:S07]  /*3ba0*/  F2FP.F16.F32.PACK_AB R26, R76, R37 ;  /* 0x000000254c1a723e */ /* 0x002fce00000000ff */
[----:B------:R-:W-:Y:S01]  /*3bb0*/  @!P4 FMUL R28, R28, 0.5 ;  /* 0x3f0000001c1cc820 */ /* 0x000fe20000400000 */
[----:B-----5:R-:W-:Y:S01]  /*3bc0*/  @!P6 FMUL R45, R45, R45 ;  /* 0x0000002d2d2de220 */ /* 0x020fe20000400000 */
[----:B------:R-:W-:Y:S02]  /*3bd0*/  FSETP.GEU.AND P6, PT, R42, -126, PT ;  /* 0xc2fc00002a00780b */ /* 0x000fe40003fce000 */
[----:B------:R1:W2:Y:S02]  /*3be0*/  MUFU.EX2 R77, R28 ;  /* 0x0000001c004d7308 */ /* 0x0002a40000000800 */
[----:B------:R-:W-:Y:S01]  /*3bf0*/  F2FP.F16.F32.PACK_AB R32, R45, R41 ;  /* 0x000000292d20723e */ /* 0x000fe200000000ff */
[----:B------:R-:W-:-:S05]  /*3c00*/  @!P5 FMUL R27, R27, 0.5 ;  /* 0x3f0000001b1bd820 */ /* 0x000fca0000400000 */
[----:B------:R3:W4:Y:S01]  /*3c10*/  MUFU.EX2 R44, R27 ;  /* 0x0000001b002c7308 */ /* 0x0007220000000800 */
[----:B-1----:R-:W-:Y:S01]  /*3c20*/  F2FP.F16.F32.PACK_AB R28, R66, R21 ;  /* 0x00000015421c723e */ /* 0x002fe200000000ff */
[----:B------:R-:W-:Y:S01]  /*3c30*/  FADD R66, R15, R66 ;  /* 0x000000420f427221 */ /* 0x000fe20000000000 */
[----:B------:R-:W-:Y:S01]  /*3c40*/  FADD R15, R74, R39 ;  /* 0x000000274a0f7221 */ /* 0x000fe20000000000 */
[----:B------:R-:W-:Y:S01]  /*3c50*/  @!P6 FMUL R42, R42, 0.5 ;  /* 0x3f0000002a2ae820 */ /* 0x000fe20000400000 */
[----:B------:R-:W-:Y:S01]  /*3c60*/  WARPGROUP.ARRIVE ;  /* 0x00000000000079c5 */ /* 0x000fe20000000000 */
[----:B------:R-:W-:Y:S01]  /*3c70*/  FADD R23, R66, R23 ;  /* 0x0000001742177221 */ /* 0x000fe20000000000 */
[----:B------:R-:W-:Y:S01]  /*3c80*/  FADD R15, R15, R40 ;  /* 0x000000280f0f7221 */ /* 0x000fe20000000000 */
[----:B--2---:R-:W-:Y:S01]  /*3c90*/  @!P4 FMUL R77, R77, R77 ;  /* 0x0000004d4d4dc220 */ /* 0x004fe20000400000 */
[----:B------:R-:W-:Y:S02]  /*3ca0*/  FSETP.GEU.AND P4, PT, R46, -126, PT ;  /* 0xc2fc00002e00780b */ /* 0x000fe40003f8e000 */
[----:B------:R-:W-:Y:S01]  /*3cb0*/  HGMMA.64x16x16.F32 R56, R28, gdesc[UR8].tnspB, R56, gsb0 ;  /* 0x402000081c387df0 */ /* 0x000fe20008000838 */
[----:B---3--:R-:W-:Y:S01]  /*3cc0*/  F2FP.F16.F32.PACK_AB R27, R40, R39 ;  /* 0x00000027281b723e */ /* 0x008fe200000000ff */
[----:B------:R-:W1:Y:S01]  /*3cd0*/  MUFU.EX2 R42, R42 ;  /* 0x0000002a002a7308 */ /* 0x000e620000000800 */
[----:B------:R-:W-:Y:S01]  /*3ce0*/  UMOV UR10, UR8 ;  /* 0x00000008000a7c82 */ /* 0x000fe20008000000 */
[----:B------:R-:W-:Y:S01]  /*3cf0*/  UMOV UR11, 0xc0000010 ;  /* 0xc0000010000b7882 */ /* 0x000fe20000000000 */
[----:B------:R-:W-:Y:S01]  /*3d00*/  UIADD3 UR8, UR6, 0x40, URZ ;  /* 0x0000004006087890 */ /* 0x000fe2000fffe03f */
[----:B----4-:R-:W-:Y:S01]  /*3d10*/  @!P5 FMUL R44, R44, R44 ;  /* 0x0000002c2c2cd220 */ /* 0x010fe20000400000 */
[----:B------:R-:W-:Y:S01]  /*3d20*/  FSETP.GEU.AND P5, PT, R43, -126, PT ;  /* 0xc2fc00002b00780b */ /* 0x000fe20003fae000 */
[----:B------:R-:W-:Y:S01]  /*3d30*/  FADD R68, R23, R68 ;  /* 0x0000004417447221 */ /* 0x000fe20000000000 */
[----:B------:R-:W-:-:S02]  /*3d40*/  UIADD3 UR6, UR6, 0x60, URZ ;  /* 0x0000006006067890 */ /* 0x000fc4000fffe03f */
[----:B------:R-:W-:Y:S01]  /*3d50*/  F2FP.F16.F32.PACK_AB R34, R77, R44 ;  /* 0x0000002c4d22723e */ /* 0x000fe200000000ff */
[----:B------:R-:W-:Y:S01]  /*3d60*/  @!P4 FMUL R46, R46, 0.5 ;  /* 0x3f0000002e2ec820 */ /* 0x000fe20000400000 */
[----:B------:R-:W-:-:S04]  /*3d70*/  FADD R73, R68, R73 ;  /* 0x0000004944497221 */ /* 0x000fc80000000000 */
[----:B------:R-:W-:Y:S01]  /*3d80*/  FADD R36, R73, R36 ;  /* 0x0000002449247221 */ /* 0x000fe20000000000 */
[----:B-1----:R-:W-:Y:S02]  /*3d90*/  @!P6 FMUL R42, R42, R42 ;  /* 0x0000002a2a2ae220 */ /* 0x002fe40000400000 */
[----:B------:R-:W-:Y:S01]  /*3da0*/  @!P5 FMUL R43, R43, 0.5 ;  /* 0x3f0000002b2bd820 */ /* 0x000fe20000400000 */
[----:B------:R-:W-:Y:S01]  /*3db0*/  FSETP.GEU.AND P6, PT, R47, -126, PT ;  /* 0xc2fc00002f00780b */ /* 0x000fe20003fce000 */
[----:B------:R-:W-:-:S04]  /*3dc0*/  FADD R37, R36, R37 ;  /* 0x0000002524257221 */ /* 0x000fc80000000000 */
[----:B------:R-:W1:Y:S01]  /*3dd0*/  MUFU.EX2 R43, R43 ;  /* 0x0000002b002b7308 */ /* 0x000e620000000800 */
[----:B------:R-:W-:-:S04]  /*3de0*/  FADD R76, R37, R76 ;  /* 0x0000004c254c7221 */ /* 0x000fc80000000000 */
[----:B------:R-:W-:-:S03]  /*3df0*/  FADD R76, R76, R41 ;  /* 0x000000294c4c7221 */ /* 0x000fc60000000000 */
[----:B------:R-:W-:Y:S01]  /*3e00*/  @!P6 FMUL R47, R47, 0.5 ;  /* 0x3f0000002f2fe820 */ /* 0x000fe20000400000 */
[----:B------:R-:W-:-:S04]  /*3e10*/  FADD R45, R76, R45 ;  /* 0x0000002d4c2d7221 */ /* 0x000fc80000000000 */
[----:B------:R-:W-:Y:S01]  /*3e20*/  FADD R44, R45, R44 ;  /* 0x0000002c2d2c7221 */ /* 0x000fe20000000000 */
[----:B------:R-:W-:Y:S02]  /*3e30*/  WARPGROUP.DEPBAR.LE gsb0, 0x0 ;  /* 0x00008000000079c5 */ /* 0x000fe40000010000 */
[----:B------:R-:W2:Y:S01]  /*3e40*/  MUFU.EX2 R28, R46 ;  /* 0x0000002e001c7308 */ /* 0x000ea20000000800 */
[----:B------:R-:W-:Y:S01]  /*3e50*/  WARPGROUP.ARRIVE ;  /* 0x00000000000079c5 */ /* 0x000fe20000000000 */
[--C-:B------:R-:W-:Y:S01]  /*3e60*/  FFMA R31, R49, UR7, -R69.reuse ;  /* 0x00000007311f7c23 */ /* 0x100fe20008000845 */
[----:B------:R-:W-:Y:S01]  /*3e70*/  FFMA R30, R48, UR7, -R69 ;  /* 0x00000007301e7c23 */ /* 0x000fe20008000845 */
[----:B-1----:R-:W-:Y:S01]  /*3e80*/  @!P5 FMUL R43, R43, R43 ;  /* 0x0000002b2b2bd220 */ /* 0x002fe20000400000 */
[----:B------:R-:W-:Y:S02]  /*3e90*/  FADD R77, R44, R77 ;  /* 0x0000004d2c4d7221 */ /* 0x000fe40000000000 */
[----:B------:R-:W-:Y:S01]  /*3ea0*/  HGMMA.64x16x16.F32 R56, R24, gdesc[UR8].tnspB, R56, gsb0 ;  /* 0x4020000818387df0 */ /* 0x000fe20008000838 */
[----:B------:R-:W-:Y:S01]  /*3eb0*/  FSETP.GEU.AND P5, PT, R30, -126, PT ;  /* 0xc2fc00001e00780b */ /* 0x000fe20003fae000 */
[----:B------:R-:W1:Y:S01]  /*3ec0*/  MUFU.EX2 R29, R47 ;  /* 0x0000002f001d7308 */ /* 0x000e620000000800 */
[----:B------:R-:W-:Y:S01]  /*3ed0*/  F2FP.F16.F32.PACK_AB R33, R43, R42 ;  /* 0x0000002a2b21723e */ /* 0x000fe200000000ff */
[----:B------:R-:W-:Y:S01]  /*3ee0*/  UMOV UR10, UR8 ;  /* 0x00000008000a7c82 */ /* 0x000fe20008000000 */
[----:B------:R-:W-:Y:S01]  /*3ef0*/  UMOV UR11, 0xc0000010 ;  /* 0xc0000010000b7882 */ /* 0x000fe20000000000 */
[----:B------:R-:W-:Y:S01]  /*3f00*/  FADD R42, R15, R42 ;  /* 0x0000002a0f2a7221 */ /* 0x000fe20000000000 */
[----:B------:R-:W-:-:S02]  /*3f10*/  IMAD R15, R7, 0x8, R14 ;  /* 0x00000008070f7824 */ /* 0x000fc400078e020e */
[----:B------:R-:W-:Y:S02]  /*3f20*/  VIADD R7, R7, 0x1 ;  /* 0x0000000107077836 */ /* 0x000fe40000000000 */
[----:B--2---:R-:W-:Y:S01]  /*3f30*/  @!P4 FMUL R28, R28, R28 ;  /* 0x0000001c1c1cc220 */ /* 0x004fe20000400000 */
[----:B------:R-:W-:Y:S01]  /*3f40*/  FSETP.GEU.AND P4, PT, R31, -126, PT ;  /* 0xc2fc00001f00780b */ /* 0x000fe20003f8e000 */
[----:B------:R-:W-:Y:S01]  /*3f50*/  FADD R43, R42, R43 ;  /* 0x0000002b2a2b7221 */ /* 0x000fe20000000000 */
[----:B------:R-:W-:Y:S01]  /*3f60*/  PRMT R15, RZ, 0x654, R15 ;  /* 0x00000654ff0f7816 */ /* 0x000fe2000000000f */
[----:B------:R-:W-:Y:S01]  /*3f70*/  @!P5 FMUL R30, R30, 0.5 ;  /* 0x3f0000001e1ed820 */ /* 0x000fe20000400000 */
[----:B------:R-:W-:Y:S01]  /*3f80*/  ISETP.NE.AND P3, PT, R7, 0x4, PT ;  /* 0x000000040700780c */ /* 0x000fe20003f65270 */
[----:B-1----:R-:W-:-:S04]  /*3f90*/  @!P6 FMUL R29, R29, R29 ;  /* 0x0000001d1d1de220 */ /* 0x002fc80000400000 */
[----:B------:R-:W1:Y:S01]  /*3fa0*/  MUFU.EX2 R30, R30 ;  /* 0x0000001e001e7308 */ /* 0x000e620000000800 */
[----:B------:R-:W-:Y:S02]  /*3fb0*/  FSETP.GEU.AND P6, PT, R53, -126, PT ;  /* 0xc2fc00003500780b */ /* 0x000fe40003fce000 */
[----:B------:R-:W-:Y:S01]  /*3fc0*/  SEL R7, R7, RZ, P3 ;  /* 0x000000ff07077207 */ /* 0x000fe20001800000 */
[----:B------:R-:W-:Y:S01]  /*3fd0*/  @!P4 FMUL R31, R31, 0.5 ;  /* 0x3f0000001f1fc820 */ /* 0x000fe20000400000 */
[----:B------:R-:W-:Y:S01]  /*3fe0*/  F2FP.F16.F32.PACK_AB R35, R29, R28 ;  /* 0x0000001c1d23723e */ /* 0x000fe200000000ff */
[----:B------:R-:W-:-:S04]  /*3ff0*/  FADD R28, R43, R28 ;  /* 0x0000001c2b1c7221 */ /* 0x000fc80000000000 */
[----:B------:R-:W2:Y:S01]  /*4000*/  MUFU.EX2 R31, R31 ;  /* 0x0000001f001f7308 */ /* 0x000ea20000000800 */
[----:B------:R-:W-:-:S03]  /*4010*/  FADD R29, R28, R29 ;  /* 0x0000001d1c1d7221 */ /* 0x000fc60000000000 */
[----:B------:R-:W-:Y:S01]  /*4020*/  @!P6 FMUL R53, R53, 0.5 ;  /* 0x3f0000003535e820 */ /* 0x000fe20000400000 */
[----:B-1----:R-:W-:Y:S01]  /*4030*/  @!P5 FMUL R30, R30, R30 ;  /* 0x0000001e1e1ed220 */ /* 0x002fe20000400000 */
[----:B------:R-:W-:Y:S01]  /*4040*/  FSETP.GEU.AND P5, PT, R52, -126, PT ;  /* 0xc2fc00003400780b */ /* 0x000fe20003fae000 */
[----:B------:R-:W-:Y:S02]  /*4050*/  WARPGROUP.DEPBAR.LE gsb0, 0x0 ;  /* 0x00008000000079c5 */ /* 0x000fe40000010000 */
[--C-:B------:R-:W-:Y:S01]  /*4060*/  FFMA R26, R50, UR7, -R67.reuse ;  /* 0x00000007321a7c23 */ /* 0x100fe20008000843 */
[----:B------:R-:W1:Y:S01]  /*4070*/  MUFU.EX2 R24, R53 ;  /* 0x0000003500187308 */ /* 0x000e620000000800 */
[----:B------:R-:W-:Y:S01]  /*4080*/  FFMA R27, R51, UR7, -R67 ;  /* 0x00000007331b7c23 */ /* 0x000fe20008000843 */
[----:B--2---:R-:W-:Y:S01]  /*4090*/  @!P4 FMUL R31, R31, R31 ;  /* 0x0000001f1f1fc220 */ /* 0x004fe20000400000 */
[----:B------:R-:W-:Y:S01]  /*40a0*/  WARPGROUP.ARRIVE ;  /* 0x00000000000079c5 */ /* 0x000fe20000000000 */
[----:B------:R-:W-:Y:S01]  /*40b0*/  FSETP.GEU.AND P4, PT, R26, -126, PT ;  /* 0xc2fc00001a00780b */ /* 0x000fe20003f8e000 */
[----:B------:R-:W-:-:S04]  /*40c0*/  UMOV UR7, 0xc0000010 ;  /* 0xc000001000077882 */ /* 0x000fc80000000000 */
[----:B------:R-:W-:Y:S01]  /*40d0*/  @!P5 FMUL R52, R52, 0.5 ;  /* 0x3f0000003434d820 */ /* 0x000fe20000400000 */
[----:B------:R-:W-:Y:S01]  /*40e0*/  F2FP.F16.F32.PACK_AB R36, R31, R30 ;  /* 0x0000001e1f24723e */ /* 0x000fe200000000ff */
[----:B------:R-:W-:Y:S01]  /*40f0*/  FADD R30, R77, R30 ;  /* 0x0000001e4d1e7221 */ /* 0x000fe20000000000 */
[----:B------:R-:W-:Y:S01]  /*4100*/  HGMMA.64x16x16.F32 R56, R32, gdesc[UR8].tnspB, R56, gsb0 ;  /* 0x4020000820387df0 */ /* 0x000fe20008000838 */
[----:B------:R-:W2:Y:S02]  /*4110*/  MUFU.EX2 R25, R52 ;  /* 0x0000003400197308 */ /* 0x000ea40000000800 */
[----:B------:R-:W-:Y:S02]  /*4120*/  FADD R30, R30, R31 ;  /* 0x0000001f1e1e7221 */ /* 0x000fe40000000000 */
[----:B------:R-:W-:Y:S01]  /*4130*/  @!P4 FMUL R26, R26, 0.5 ;  /* 0x3f0000001a1ac820 */ /* 0x000fe20000400000 */
[----:B-1----:R-:W-:Y:S01]  /*4140*/  @!P6 FMUL R24, R24, R24 ;  /* 0x000000181818e220 */ /* 0x002fe20000400000 */
[----:B------:R-:W-:-:S04]  /*4150*/  FSETP.GEU.AND P6, PT, R27, -126, PT ;  /* 0xc2fc00001b00780b */ /* 0x000fc80003fce000 */
[----:B------:R-:W1:Y:S01]  /*4160*/  MUFU.EX2 R26, R26 ;  /* 0x0000001a001a7308 */ /* 0x000e620000000800 */
[----:B--2---:R-:W-:Y:S01]  /*4170*/  @!P5 FMUL R25, R25, R25 ;  /* 0x000000191919d220 */ /* 0x004fe20000400000 */
[----:B------:R-:W-:-:S07]  /*4180*/  FSETP.GEU.AND P5, PT, R55, -126, PT ;  /* 0xc2fc00003700780b */ /* 0x000fce0003fae000 */
[----:B------:R-:W-:Y:S01]  /*4190*/  @!P6 FMUL R27, R27, 0.5 ;  /* 0x3f0000001b1be820 */ /* 0x000fe20000400000 */
[----:B------:R-:W-:-:S05]  /*41a0*/  F2FP.F16.F32.PACK_AB R38, R24, R25 ;  /* 0x000000191826723e */ /* 0x000fca00000000ff */
[----:B------:R-:W2:Y:S01]  /*41b0*/  MUFU.EX2 R27, R27 ;  /* 0x0000001b001b7308 */ /* 0x000ea20000000800 */
[----:B-1----:R-:W-:Y:S01]  /*41c0*/  @!P4 FMUL R26, R26, R26 ;  /* 0x0000001a1a1ac220 */ /* 0x002fe20000400000 */
[----:B------:R-:W-:Y:S01]  /*41d0*/  FSETP.GEU.AND P4, PT, R54, -126, PT ;  /* 0xc2fc00003600780b */ /* 0x000fe20003f8e000 */
[----:B------:R-:W-:-:S05]  /*41e0*/  @!P5 FMUL R55, R55, 0.5 ;  /* 0x3f0000003737d820 */ /* 0x000fca0000400000 */
[----:B------:R-:W1:Y:S01]  /*41f0*/  MUFU.EX2 R13, R55 ;  /* 0x00000037000d7308 */ /* 0x000e620000000800 */
[----:B------:R-:W-:-:S06]  /*4200*/  WARPGROUP.DEPBAR.LE gsb0, 0x0 ;  /* 0x00008000000079c5 */ /* 0x000fcc0000010000 */
[----:B------:R-:W-:Y:S01]  /*4210*/  @!P4 FMUL R54, R54, 0.5 ;  /* 0x3f0000003636c820 */ /* 0x000fe20000400000 */
[----:B--2---:R-:W-:-:S03]  /*4220*/  @!P6 FMUL R27, R27, R27 ;  /* 0x0000001b1b1be220 */ /* 0x004fc60000400000 */
[----:B------:R-:W2:Y:S02]  /*4230*/  MUFU.EX2 R22, R54 ;  /* 0x0000003600167308 */ /* 0x000ea40000000800 */
[----:B------:R-:W-:Y:S01]  /*4240*/  F2FP.F16.F32.PACK_AB R37, R27, R26 ;  /* 0x0000001a1b25723e */ /* 0x000fe200000000ff */
[----:B------:R-:W-:Y:S01]  /*4250*/  FADD R26, R29, R26 ;  /* 0x0000001a1d1a7221 */ /* 0x000fe20000000000 */
[----:B-1----:R-:W-:-:S03]  /*4260*/  @!P5 FMUL R13, R13, R13 ;  /* 0x0000000d0d0dd220 */ /* 0x002fc60000400000 */
[----:B------:R-:W-:Y:S01]  /*4270*/  FADD R27, R26, R27 ;  /* 0x0000001b1a1b7221 */ /* 0x000fe20000000000 */
[----:B--2---:R-:W-:Y:S01]  /*4280*/  @!P4 FMUL R22, R22, R22 ;  /* 0x000000161616c220 */ /* 0x004fe20000400000 */
[----:B------:R-:W-:-:S04]  /*4290*/  ISETP.NE.AND P4, PT, R17, 0x4, PT ;  /* 0x000000041100780c */ /* 0x000fc80003f85270 */
[----:B------:R-:W-:Y:S01]  /*42a0*/  F2FP.F16.F32.PACK_AB R39, R13, R22 ;  /* 0x000000160d27723e */ /* 0x000fe200000000ff */
[----:B------:R-:W-:Y:S01]  /*42b0*/  FADD R22, R27, R22 ;  /* 0x000000161b167221 */ /* 0x000fe20000000000 */
[----:B------:R-:W-:Y:S02]  /*42c0*/  SEL R21, RZ, 0x1, P4 ;  /* 0x00000001ff157807 */ /* 0x000fe40002000000 */
[----:B------:R-:W-:Y:S01]  /*42d0*/  WARPGROUP.ARRIVE ;  /* 0x00000000000079c5 */ /* 0x000fe20000000000 */
[----:B------:R-:W-:Y:S01]  /*42e0*/  FADD R13, R22, R13 ;  /* 0x0000000d160d7221 */ /* 0x000fe20000000000 */
[----:B------:R-:W-:Y:S02]  /*42f0*/  LOP3.LUT R4, R4, R21, RZ, 0x3c, !PT ;  /* 0x0000001504047212 */ /* 0x000fe400078e3cff */
[----:B------:R-:W-:Y:S02]  /*4300*/  SEL R17, R17, RZ, P4 ;  /* 0x000000ff11117207 */ /* 0x000fe40002000000 */
[----:B------:R-:W-:Y:S03]  /*4310*/  HGMMA.64x16x16.F32 R56, R36, gdesc[UR4].tnspB, R56, gsb0 ;  /* 0x4020000424387df0 */ /* 0x000fe60008000838 */
[----:B------:R-:W-:-:S02]  /*4320*/  WARPGROUP.DEPBAR.LE gsb0, 0x0 ;  /* 0x00008000000079c5 */ /* 0x000fc40000010000 */
[----:B------:R1:W-:Y:S02]  /*4330*/  SYNCS.ARRIVE.TRANS64.RED.A1T0 RZ, [R15+URZ], RZ ;  /* 0x000000ff0fff79a7 */ /* 0x0003e4000810043f */
[----:B-1----:R-:W-:-:S04]  /*4340*/  FADD R15, R30, R25 ;  /* 0x000000191e0f7221 */ /* 0x002fc80000000000 */
[----:B------:R-:W-:Y:S01]  /*4350*/  FADD R15, R15, R24 ;  /* 0x000000180f0f7221 */ /* 0x000fe20000000000 */
[----:B------:R-:W-:Y:S06]  /*4360*/  @P2 BRA `(.L_x_31) ;  /* 0x0000000000a02947 */ /* 0x000fec0003800000 */
[----:B------:R-:W-:Y:S01]  /*4370*/  ISETP.LT.OR P2, PT, R8, 0x1, !P0 ;  /* 0x000000010800780c */ /* 0x000fe20004741670 */
[----:B------:R-:W-:-:S12]  /*4380*/  BSSY B0, `(.L_x_32) ;  /* 0x0000025000007945 */ /* 0x000fd80003800000 */
[----:B------:R-:W-:Y:S05]  /*4390*/  @P2 BRA `(.L_x_33) ;  /* 0x00000000008c2947 */ /* 0x000fea0003800000 */
[----:B------:R-:W-:Y:S01]  /*43a0*/  ISETP.NE.AND P3, PT, R0, RZ, PT ;  /* 0x000000ff0000720c */ /* 0x000fe20003f65270 */
[----:B------:R-:W-:Y:S01]  /*43b0*/  IMAD R21, R5, 0x8, R2 ;  /* 0x0000000805157824 */ /* 0x000fe200078e0202 */
[----:B------:R-:W-:-:S11]  /*43c0*/  SHF.L.U32 R22, R6, 0x1f, RZ ;  /* 0x0000001f06167819 */ /* 0x000fd600000006ff */
.L_x_34:
        /* <DEDUP_REMOVED lines=10> */
.L_x_35:
[----:B-12---:R-:W-:Y:S01]  /*4470*/  IMAD R22, R5, 0x800, R2 ;  /* 0x0000080005167824 */ /* 0x006fe200078e0202 */
        /* <DEDUP_REMOVED lines=8> */
[----:B------:R-:W-:Y:S01]  /*4500*/  UMOV UR10, URZ ;  /* 0x0000003f000a7c82 */ /* 0x000fe20008000000 */
[----:B------:R-:W-:Y:S01]  /*4510*/  UMOV UR12, UR36 ;  /* 0x00000024000c7c82 */ /* 0x000fe20008000000 */
[----:B------:R-:W-:Y:S01]  /*4520*/  UMOV UR13, UR37 ;  /* 0x00000025000d7c82 */ /* 0x000fe20008000000 */
[----:B------:R-:W-:Y:S01]  /*4530*/  ISETP.NE.AND P2, PT, R5, 0x4, PT ;  /* 0x000000040500780c */ /* 0x000fe20003f45270 */
[----:B------:R-:W-:Y:S01]  /*4540*/  VIADD R9, R9, 0x1 ;  /* 0x0000000109097836 */ /* 0x000fe20000000000 */
[----:B------:R-:W-:-:S02]  /*4550*/  USHF.L.U32 UR11, UR11, 0x6, URZ ;  /* 0x000000060b0b7899 */ /* 0x000fc4000800063f */
[----:B------:R-:W-:Y:S01]  /*4560*/  UIADD3 UR9, UR9, 0x2800, URZ ;  /* 0x0000280009097890 */ /* 0x000fe2000fffe03f */
[----:B------:R-:W-:Y:S01]  /*4570*/  SEL R21, RZ, 0x1, P2 ;  /* 0x00000001ff157807 */ /* 0x000fe20001000000 */
[----:B------:R-:W-:Y:S01]  /*4580*/  UIADD3 UR8, UR8, 0x800, URZ ;  /* 0x0000080008087890 */ /* 0x000fe2000fffe03f */
[----:B------:R-:W-:Y:S02]  /*4590*/  SEL R5, R5, RZ, P2 ;  /* 0x000000ff05057207 */ /* 0x000fe40001000000 */
[----:B------:R-:W-:-:S06]  /*45a0*/  LOP3.LUT R6, R6, R21, RZ, 0x3c, !PT ;  /* 0x0000001506067212 */ /* 0x000fcc00078e3cff */
[----:B------:R1:W-:Y:S02]  /*45b0*/  UTMALDG.4D [UR8], [UR6], desc[UR20] ;  /* 0x00001408060075b4 */ /* 0x0003e40008019000 */
[----:B-1----:R-:W-:Y:S01]  /*45c0*/  NOP ;  /* 0x0000000000007918 */ /* 0x002fe20000000000 */
.L_x_33:
[----:B------:R-:W-:Y:S05]  /*45d0*/  BSYNC B0 ;  /* 0x0000000000007941 */ /* 0x000fea0003800000 */
.L_x_32:
[----:B------:R-:W-:-:S07]  /*45e0*/  VIADD R8, R8, 0xffffffff ;  /* 0xffffffff08087836 */ /* 0x000fce0000000000 */
.L_x_31:
[----:B------:R-:W-:Y:S02]  /*45f0*/  VIADD R12, R12, 0x40 ;  /* 0x000000400c0c7836 */ /* 0x000fe40000000000 */
[----:B------:R-:W-:Y:S02]  /*4600*/  IMAD.MOV.U32 R23, RZ, RZ, R18 ;  /* 0x000000ffff177224 */ /* 0x000fe400078e0012 */
[----:B------:R-:W-:Y:S01]  /*4610*/  IMAD.MOV.U32 R21, RZ, RZ, R20 ;  /* 0x000000ffff157224 */ /* 0x000fe200078e0014 */
[----:B------:R-:W-:Y:S06]  /*4620*/  @P1 BRA `(.L_x_36) ;  /* 0xffffffe400581947 */ /* 0x000fec000383ffff */
.L_x_24:
[----:B------:R-:W-:-:S13]  /*4630*/  ISETP.GE.AND P1, PT, R19, 0x1, PT ;  /* 0x000000011300780c */ /* 0x000fda0003f26270 */
[----:B------:R-:W-:Y:S05]  /*4640*/  @!P1 BRA `(.L_x_37) ;  /* 0x00000020002c9947 */ /* 0x000fea0003800000 */
[----:B------:R-:W-:Y:S01]  /*4650*/  IADD3 R19, R19, 0x1, RZ ;  /* 0x0000000113137810 */ /* 0x000fe20007ffe0ff */
[----:B------:R-:W-:Y:S01]  /*4660*/  IMAD.MOV.U32 R23, RZ, RZ, R18 ;  /* 0x000000ffff177224 */ /* 0x000fe200078e0012 */
[----:B-1----:R-:W-:Y:S01]  /*4670*/  LOP3.LUT R21, R16, 0x1f, RZ, 0xc0, !PT ;  /* 0x0000001f10157812 */ /* 0x002fe200078ec0ff */
[----:B------:R-:W-:-:S07]  /*4680*/  IMAD.MOV.U32 R22, RZ, RZ, R20 ;  /* 0x000000ffff167224 */ /* 0x000fce00078e0014 */
.L_x_51:
[----:B------:R-:W-:Y:S01]  /*4690*/  IMAD R25, R17, 0x8, R2 ;  /* 0x0000000811197824 */ /* 0x000fe200078e0202 */
[----:B------:R-:W-:-:S07]  /*46a0*/  SHF.L.U32 R18, R4, 0x1f, RZ ;  /* 0x0000001f04127819 */ /* 0x000fce00000006ff */
.L_x_38:
[----:B-1----:R1:W2:Y:S02]  /*46b0*/  SYNCS.PHASECHK.TRANS64.TRYWAIT P1, [R25+URZ+0x2800], R18 ;  /* 0x00280012190075a7 */ /* 0x0022a4000802017f */
[----:B--2---:R-:W-:Y:S05]  /*46c0*/  @!P1 NANOSLEEP.SYNCS 0x989680 ;  /* 0x009896800000995d */ /* 0x004fea0003900000 */
[----:B------:R-:W2:Y:S02]  /*46d0*/  @!P1 SYNCS.PHASECHK.TRANS64 P1, [R25+URZ+0x2800], R18 ;  /* 0x00280012190095a7 */ /* 0x000ea4000802007f */
[----:B--2---:R-:W-:Y:S05]  /*46e0*/  @!P1 BRA `(.L_x_38) ;  /* 0xfffffffc00f09947 */ /* 0x004fea000383ffff */
[----:B------:R-:W-:Y:S05]  /*46f0*/  WARPSYNC.ALL ;  /* 0x0000000000007948 */ /* 0x000fea0003800000 */
[----:B-1----:R-:W-:Y:S01]  /*4700*/  IMAD.MOV.U32 R25, RZ, RZ, -0x3ffffff0 ;  /* 0xc0000010ff197424 */ /* 0x002fe200078e00ff */
[----:B------:R-:W-:Y:S02]  /*4710*/  LEA R24, R17, UR16, 0x7 ;  /* 0x0000001011187c11 */ /* 0x000fe4000f8e38ff */
[----:B------:R-:W-:Y:S02]  /*4720*/  ISETP.NE.AND P1, PT, R10, RZ, PT ;  /* 0x000000ff0a00720c */ /* 0x000fe40003f25270 */
[----:B------:R-:W-:-:S02]  /*4730*/  R2UR UR6, R24 ;  /* 0x00000000180672ca */ /* 0x000fc400000e0000 */
[----:B------:R-:W-:Y:S02]  /*4740*/  R2UR UR7, R25 ;  /* 0x00000000190772ca */ /* 0x000fe400000e0000 */
[----:B------:R-:W-:-:S11]  /*4750*/  WARPGROUP.ARRIVE ;  /* 0x00000000000079c5 */ /* 0x000fd60000000000 */
[----:B------:R-:W-:Y:S03]  /*4760*/  HGMMA.64x64x16.F32 R24, gdesc[UR4], RZ, !UPT, gsb0 ;  /* 0x00e00000041879f0 */ /* 0x000fe6000c0008ff */
[----:B------:R-:W-:Y:S02]  /*4770*/  WARPGROUP.DEPBAR.LE gsb0, 0x0 ;  /* 0x00008000000079c5 */ /* 0x000fe40000010000 */
[----:B------:R-:W-:Y:S05]  /*4780*/  @P1 BRA `(.L_x_39) ;  /* 0x0000000000a01947 */ /* 0x000fea0003800000 */
[----:B------:R-:W-:Y:S01]  /*4790*/  ISETP.LT.OR P2, PT, R8, 0x1, !P0 ;  /* 0x000000010800780c */ /* 0x000fe20004741670 */
[----:B------:R-:W-:-:S12]  /*47a0*/  BSSY B0, `(.L_x_40) ;  /* 0x0000025000007945 */ /* 0x000fd80003800000 */
[----:B------:R-:W-:Y:S05]  /*47b0*/  @P2 BRA `(.L_x_41) ;  /* 0x00000000008c2947 */ /* 0x000fea0003800000 */
[----:B------:R-:W-:Y:S01]  /*47c0*/  ISETP.NE.AND P3, PT, R0, RZ, PT ;  /* 0x000000ff0000720c */ /* 0x000fe20003f65270 */
[----:B------:R-:W-:Y:S01]  /*47d0*/  IMAD R18, R5, 0x8, R2 ;  /* 0x0000000805127824 */ /* 0x000fe200078e0202 */
[----:B------:R-:W-:-:S11]  /*47e0*/  SHF.L.U32 R65, R6, 0x1f, RZ ;  /* 0x0000001f06417819 */ /* 0x000fd600000006ff */
.L_x_42:
        /* <DEDUP_REMOVED lines=10> */
.L_x_43:
        /* <DEDUP_REMOVED lines=11> */
[----:B------:R-:W-:Y:S01]  /*4940*/  UMOV UR12, UR36 ;  /* 0x00000024000c7c82 */ /* 0x000fe20008000000 */
[----:B------:R-:W-:-:S02]  /*4950*/  UMOV UR13, UR37 ;  /* 0x00000025000d7c82 */ /* 0x000fc40008000000 */
        /* <DEDUP_REMOVED lines=9> */
.L_x_41:
[----:B------:R-:W-:Y:S05]  /*49f0*/  BSYNC B0 ;  /* 0x0000000000007941 */ /* 0x000fea0003800000 */
.L_x_40:
[----:B------:R-:W-:-:S07]  /*4a00*/  VIADD R8, R8, 0xffffffff ;  /* 0xffffffff08087836 */ /* 0x000fce0000000000 */
.L_x_39:
[C---:B------:R-:W-:Y:S01]  /*4a10*/  VIADD R18, R12.reuse, 0x1 ;  /* 0x000000010c127836 */ /* 0x040fe20000000000 */
[----:B------:R-:W-:Y:S05]  /*4a20*/  WARPSYNC.ALL ;  /* 0x0000000000007948 */ /* 0x000fea0003800000 */
[C---:B------:R-:W-:Y:S01]  /*4a30*/  VIADD R20, R12.reuse, 0x8 ;  /* 0x000000080c147836 */ /* 0x040fe20000000000 */
[-C--:B------:R-:W-:Y:S01]  /*4a40*/  ISETP.GE.AND P3, PT, R3, R18.reuse, PT ;  /* 0x000000120300720c */ /* 0x080fe20003f66270 */
[----:B------:R-:W-:Y:S01]  /*4a50*/  ULDC UR6, c[0x0][0x604] ;  /* 0x0001810000067ab9 */ /* 0x000fe20000000800 */
[----:B------:R-:W-:Y:S01]  /*4a60*/  ISETP.GE.AND P5, PT, R11, R18, PT ;  /* 0x000000120b00720c */ /* 0x000fe20003fa6270 */
[C---:B------:R-:W-:Y:S01]  /*4a70*/  VIADD R18, R12.reuse, 0x9 ;  /* 0x000000090c127836 */ /* 0x040fe20000000000 */
[-C--:B------:R-:W-:Y:S01]  /*4a80*/  ISETP.GE.AND P6, PT, R3, R20.reuse, PT ;  /* 0x000000140300720c */ /* 0x080fe20003fc6270 */
[----:B------:R-:W-:Y:S01]  /*4a90*/  VIADD R17, R17, 0x1 ;  /* 0x0000000111117836 */ /* 0x000fe20000000000 */
[----:B------:R-:W-:Y:S01]  /*4aa0*/  ISETP.GE.AND P4, PT, R11, R20, PT ;  /* 0x000000140b00720c */ /* 0x000fe20003f86270 */
[----:B------:R-:W-:Y:S01]  /*4ab0*/  VIADD R20, R12, 0x10 ;  /* 0x000000100c147836 */ /* 0x000fe20000000000 */
[----:B------:R-:W-:Y:S01]  /*4ac0*/  FSEL R25, R25, -INF , P3 ;  /* 0xff80000019197808 */ /* 0x000fe20001800000 */
[----:B------:R-:W-:Y:S01]  /*4ad0*/  BSSY B0, `(.L_x_44) ;  /* 0x0000096000007945 */ /* 0x000fe20003800000 */
[----:B------:R-:W-:-:S02]  /*4ae0*/  ISETP.GE.AND P2, PT, R3, R18, PT ;  /* 0x000000120300720c */ /* 0x000fc40003f46270 */
[----:B------:R-:W-:Y:S01]  /*4af0*/  ISETP.GE.AND P3, PT, R11, R18, PT ;  /* 0x000000120b00720c */ /* 0x000fe20003f66270 */
[----:B------:R-:W-:Y:S01]  /*4b00*/  VIADD R18, R12, 0x11 ;  /* 0x000000110c127836 */ /* 0x000fe20000000000 */
[----:B------:R-:W-:Y:S02]  /*4b10*/  FSEL R27, R27, -INF , P5 ;  /* 0xff8000001b1b7808 */ /* 0x000fe40002800000 */
[----:B------:R-:W-:Y:S02]  /*4b20*/  FSEL R28, R28, -INF , P6 ;  /* 0xff8000001c1c7808 */ /* 0x000fe40003000000 */
[-C--:B------:R-:W-:Y:S02]  /*4b30*/  ISETP.GE.AND P5, PT, R3, R20.reuse, PT ;  /* 0x000000140300720c */ /* 0x080fe40003fa6270 */
[----:B------:R-:W-:Y:S01]  /*4b40*/  ISETP.GE.AND P6, PT, R11, R20, PT ;  /* 0x000000140b00720c */ /* 0x000fe20003fc6270 */
[----:B------:R-:W-:Y:S01]  /*4b50*/  VIADD R20, R12, 0x18 ;  /* 0x000000180c147836 */ /* 0x000fe20000000000 */
[----:B------:R-:W-:-:S02]  /*4b60*/  FSEL R30, R30, -INF , P4 ;  /* 0xff8000001e1e7808 */ /* 0x000fc40002000000 */
[----:B------:R-:W-:Y:S02]  /*4b70*/  FSEL R29, R29, -INF , P2 ;  /* 0xff8000001d1d7808 */ /* 0x000fe40001000000 */
[-C--:B------:R-:W-:Y:S02]  /*4b80*/  ISETP.GE.AND P4, PT, R3, R18.reuse, PT ;  /* 0x000000120300720c */ /* 0x080fe40003f86270 */
[C---:B------:R-:W-:Y:S01]  /*4b90*/  ISETP.GE.AND P2, PT, R11.reuse, R18, PT ;  /* 0x000000120b00720c */ /* 0x040fe20003f46270 */
[----:B------:R-:W-:Y:S01]  /*4ba0*/  VIADD R18, R12, 0x19 ;  /* 0x000000190c127836 */ /* 0x000fe20000000000 */
[----:B------:R-:W-:Y:S02]  /*4bb0*/  FSEL R32, R32, -INF , P5 ;  /* 0xff80000020207808 */ /* 0x000fe40002800000 */
[----:B------:R-:W-:Y:S02]  /*4bc0*/  ISETP.GE.AND P5, PT, R11, R20, PT ;  /* 0x000000140b00720c */ /* 0x000fe40003fa6270 */
[----:B------:R-:W-:-:S02]  /*4bd0*/  FSEL R34, R34, -INF , P6 ;  /* 0xff80000022227808 */ /* 0x000fc40003000000 */
[----:B------:R-:W-:Y:S02]  /*4be0*/  FSEL R33, R33, -INF , P4 ;  /* 0xff80000021217808 */ /* 0x000fe40002000000 */
[----:B------:R-:W-:Y:S02]  /*4bf0*/  FSEL R31, R31, -INF , P3 ;  /* 0xff8000001f1f7808 */ /* 0x000fe40001800000 */
[-C--:B------:R-:W-:Y:S02]  /*4c00*/  ISETP.GE.AND P6, PT, R3, R18.reuse, PT ;  /* 0x000000120300720c */ /* 0x080fe40003fc6270 */
[----:B------:R-:W-:Y:S01]  /*4c10*/  ISETP.GE.AND P4, PT, R11, R18, PT ;  /* 0x000000120b00720c */ /* 0x000fe20003f86270 */
[----:B------:R-:W-:Y:S01]  /*4c20*/  VIADD R18, R12, 0x21 ;  /* 0x000000210c127836 */ /* 0x000fe20000000000 */
[----:B------:R-:W-:Y:S02]  /*4c30*/  FSEL R38, R38, -INF , P5 ;  /* 0xff80000026267808 */ /* 0x000fe40002800000 */
[C---:B------:R-:W-:Y:S01]  /*4c40*/  ISETP.GE.AND P3, PT, R3.reuse, R20, PT ;  /* 0x000000140300720c */ /* 0x040fe20003f66270 */
[----:B------:R-:W-:Y:S01]  /*4c50*/  VIADD R20, R12, 0x20 ;  /* 0x000000200c147836 */ /* 0x000fe20000000000 */
[----:B------:R-:W-:-:S02]  /*4c60*/  ISETP.GE.AND P5, PT, R3, R12, PT ;  /* 0x0000000c0300720c */ /* 0x000fc40003fa6270 */
[----:B------:R-:W-:Y:S02]  /*4c70*/  FSEL R39, R39, -INF , P4 ;  /* 0xff80000027277808 */ /* 0x000fe40002000000 */
[----:B------:R-:W-:Y:S02]  /*4c80*/  FSEL R24, R24, -INF , P5 ;  /* 0xff80000018187808 */ /* 0x000fe40002800000 */
[----:B------:R-:W-:Y:S02]  /*4c90*/  FSEL R35, R35, -INF , P2 ;  /* 0xff80000023237808 */ /* 0x000fe40001000000 */
[----:B------:R-:W-:Y:S02]  /*4ca0*/  FSEL R37, R37, -INF , P6 ;  /* 0xff80000025257808 */ /* 0x000fe40003000000 */
[-C--:B------:R-:W-:Y:S02]  /*4cb0*/  ISETP.GE.AND P5, PT, R3, R18.reuse, PT ;  /* 0x000000120300720c */ /* 0x080fe40003fa6270 */
[----:B------:R-:W-:Y:S01]  /*4cc0*/  ISETP.GE.AND P4, PT, R11, R18, PT ;  /* 0x000000120b00720c */ /* 0x000fe20003f86270 */
[----:B------:R-:W-:Y:S01]  /*4cd0*/  VIADD R18, R12, 0x28 ;  /* 0x000000280c127836 */ /* 0x000fe20000000000 */
[----:B------:R-:W-:-:S02]  /*4ce0*/  ISETP.GE.AND P2, PT, R3, R20, PT ;  /* 0x000000140300720c */ /* 0x000fc40003f46270 */
[----:B------:R-:W-:Y:S02]  /*4cf0*/  ISETP.GE.AND P6, PT, R11, R12, PT ;  /* 0x0000000c0b00720c */ /* 0x000fe40003fc6270 */
[----:B------:R-:W-:Y:S02]  /*4d00*/  FSEL R40, R40, -INF , P2 ;  /* 0xff80000028287808 */ /* 0x000fe40001000000 */
[----:B------:R-:W-:Y:S02]  /*4d10*/  FSEL R65, R26, -INF , P6 ;  /* 0xff8000001a417808 */ /* 0x000fe40003000000 */
[-C--:B------:R-:W-:Y:S02]  /*4d20*/  ISETP.GE.AND P2, PT, R3, R18.reuse, PT ;  /* 0x000000120300720c */ /* 0x080fe40003f46270 */
[----:B------:R-:W-:Y:S02]  /*4d30*/  ISETP.GE.AND P6, PT, R11, R18, PT ;  /* 0x000000120b00720c */ /* 0x000fe40003fc6270 */
[----:B------:R-:W-:-:S02]  /*4d40*/  FMNMX R18, R24, R23, !PT ;  /* 0x0000001718127209 */ /* 0x000fc40007800000 */
[----:B------:R-:W-:Y:S02]  /*4d50*/  FSEL R36, R36, -INF , P3 ;  /* 0xff80000024247808 */ /* 0x000fe40001800000 */
[----:B------:R-:W-:Y:S02]  /*4d60*/  ISETP.GE.AND P3, PT, R11, R20, PT ;  /* 0x000000140b00720c */ /* 0x000fe40003f66270 */
[----:B------:R-:W-:Y:S02]  /*4d70*/  FMNMX R26, R65, R22, !PT ;  /* 0x00000016411a7209 */ /* 0x000fe40007800000 */
[C---:B------:R-:W-:Y:S02]  /*4d80*/  IADD3 R20, R12.reuse, 0x29, RZ ;  /* 0x000000290c147810 */ /* 0x040fe40007ffe0ff */
[----:B------:R-:W-:Y:S01]  /*4d90*/  FMNMX R67, R25, R18, !PT ;  /* 0x0000001219437209 */ /* 0x000fe20007800000 */
[----:B------:R-:W-:Y:S01]  /*4da0*/  VIADD R18, R12, 0x30 ;  /* 0x000000300c127836 */ /* 0x000fe20000000000 */
[----:B------:R-:W-:-:S02]  /*4db0*/  FSEL R42, R42, -INF , P3 ;  /* 0xff8000002a2a7808 */ /* 0x000fc40001800000 */
[----:B------:R-:W-:Y:S02]  /*4dc0*/  FSEL R41, R41, -INF , P5 ;  /* 0xff80000029297808 */ /* 0x000fe40002800000 */
[----:B------:R-:W-:Y:S02]  /*4dd0*/  FMNMX R69, R27, R26, !PT ;  /* 0x0000001a1b457209 */ /* 0x000fe40007800000 */
[-C--:B------:R-:W-:Y:S02]  /*4de0*/  ISETP.GE.AND P3, PT, R3, R20.reuse, PT ;  /* 0x000000140300720c */ /* 0x080fe40003f66270 */
[----:B------:R-:W-:Y:S02]  /*4df0*/  ISETP.GE.AND P5, PT, R11, R20, PT ;  /* 0x000000140b00720c */ /* 0x000fe40003fa6270 */
        /* <DEDUP_REMOVED lines=10> */
[----:B------:R-:W-:Y:S02]  /*4ea0*/  FSEL R43, R43, -INF , P4 ;  /* 0xff8000002b2b7808 */ /* 0x000fe40002000000 */
[----:B------:R-:W-:Y:S02]  /*4eb0*/  FSEL R44, R44, -INF , P2 ;  /* 0xff8000002c2c7808 */ /* 0x000fe40001000000 */
[----:B------:R-:W-:Y:S02]  /*4ec0*/  FMNMX R67, R37, R20, !PT ;  /* 0x0000001425437209 */ /* 0x000fe40007800000 */
[----:B------:R-:W-:-:S02]  /*4ed0*/  ISETP.GE.AND P4, PT, R3, R18, PT ;  /* 0x000000120300720c */ /* 0x000fc40003f86270 */
[----:B------:R-:W-:Y:S01]  /*4ee0*/  ISETP.GE.AND P2, PT, R11, R18, PT ;  /* 0x000000120b00720c */ /* 0x000fe20003f46270 */
[----:B------:R-:W-:Y:S01]  /*4ef0*/  VIADD R18, R12, 0x31 ;  /* 0x000000310c127836 */ /* 0x000fe20000000000 */
[----:B------:R-:W-:Y:S02]  /*4f00*/  FMNMX R69, R39, R26, !PT ;  /* 0x0000001a27457209 */ /* 0x000fe40007800000 */
[----:B------:R-:W-:Y:S02]  /*4f10*/  FMNMX R20, R40, R67, !PT ;  /* 0x0000004328147209 */ /* 0x000fe40007800000 */
[----:B------:R-:W-:Y:S02]  /*4f20*/  FSEL R46, R46, -INF , P6 ;  /* 0xff8000002e2e7808 */ /* 0x000fe40003000000 */
[----:B------:R-:W-:Y:S02]  /*4f30*/  FSEL R45, R45, -INF , P3 ;  /* 0xff8000002d2d7808 */ /* 0x000fe40001800000 */
[----:B------:R-:W-:-:S02]  /*4f40*/  FMNMX R26, R42, R69, !PT ;  /* 0x000000452a1a7209 */ /* 0x000fc40007800000 */
[-C--:B------:R-:W-:Y:S02]  /*4f50*/  ISETP.GE.AND P6, PT, R3, R18.reuse, PT ;  /* 0x000000120300720c */ /* 0x080fe40003fc6270 */
[----:B------:R-:W-:Y:S01]  /*4f60*/  ISETP.GE.AND P3, PT, R11, R18, PT ;  /* 0x000000120b00720c */ /* 0x000fe20003f66270 */
[----:B------:R-:W-:Y:S01]  /*4f70*/  VIADD R18, R12, 0x38 ;  /* 0x000000380c127836 */ /* 0x000fe20000000000 */
[----:B------:R-:W-:Y:S02]  /*4f80*/  FMNMX R67, R41, R20, !PT ;  /* 0x0000001429437209 */ /* 0x000fe40007800000 */
[----:B------:R-:W-:Y:S02]  /*4f90*/  FMNMX R69, R43, R26, !PT ;  /* 0x0000001a2b457209 */ /* 0x000fe40007800000 */
[----:B------:R-:W-:Y:S02]  /*4fa0*/  FSEL R47, R47, -INF , P5 ;  /* 0xff8000002f2f7808 */ /* 0x000fe40002800000 */
[----:B------:R-:W-:-:S02]  /*4fb0*/  FSEL R48, R48, -INF , P4 ;  /* 0xff80000030307808 */ /* 0x000fc40002000000 */
[----:B------:R-:W-:Y:S02]  /*4fc0*/  FMNMX R20, R44, R67, !PT ;  /* 0x000000432c147209 */ /* 0x000fe40007800000 */
[-C--:B------:R-:W-:Y:S02]  /*4fd0*/  ISETP.GE.AND P5, PT, R3, R18.reuse, PT ;  /* 0x000000120300720c */ /* 0x080fe40003fa6270 */
[----:B------:R-:W-:Y:S01]  /*4fe0*/  ISETP.GE.AND P4, PT, R11, R18, PT ;  /* 0x000000120b00720c */ /* 0x000fe20003f86270 */
[----:B------:R-:W-:Y:S01]  /*4ff0*/  VIADD R18, R12, 0x39 ;  /* 0x000000390c127836 */ /* 0x000fe20000000000 */
[----:B------:R-:W-:Y:S02]  /*5000*/  FMNMX R26, R46, R69, !PT ;  /* 0x000000452e1a7209 */ /* 0x000fe40007800000 */
[----:B------:R-:W-:Y:S02]  /*5010*/  FMNMX R67, R45, R20, !PT ;  /* 0x000000142d437209 */ /* 0x000fe40007800000 */
[----:B------:R-:W-:-:S02]  /*5020*/  FSEL R50, R50, -INF , P2 ;  /* 0xff80000032327808 */ /* 0x000fc40001000000 */
[----:B------:R-:W-:Y:S02]  /*5030*/  FSEL R49, R49, -INF , P6 ;  /* 0xff80000031317808 */ /* 0x000fe40003000000 */
[----:B------:R-:W-:Y:S02]  /*5040*/  FMNMX R69, R47, R26, !PT ;  /* 0x0000001a2f457209 */ /* 0x000fe40007800000 */
[-C--:B------:R-:W-:Y:S02]  /*5050*/  ISETP.GE.AND P2, PT, R3, R18.reuse, PT ;  /* 0x000000120300720c */ /* 0x080fe40003f46270 */
[----:B------:R-:W-:Y:S02]  /*5060*/  ISETP.GE.AND P6, PT, R11, R18, PT ;  /* 0x000000120b00720c */ /* 0x000fe40003fc6270 */
        /* <DEDUP_REMOVED lines=19> */
[----:B-1----:R-:W-:Y:S02]  /*51a0*/  FMNMX R18, R67, R18, !PT ;  /* 0x0000001243127209 */ /* 0x002fe40007800000 */
[----:B--2---:R-:W-:Y:S02]  /*51b0*/  FMNMX R20, R69, R20, !PT ;  /* 0x0000001445147209 */ /* 0x004fe40007800000 */
[----:B------:R-:W-:Y:S02]  /*51c0*/  FSETP.NEU.AND P2, PT, R18, -INF , PT ;  /* 0xff8000001200780b */ /* 0x000fe40003f4d000 */
[----:B------:R-:W-:-:S02]  /*51d0*/  FSETP.NEU.AND P3, PT, R20, -INF , PT ;  /* 0xff8000001400780b */ /* 0x000fc40003f6d000 */
[----:B------:R-:W-:Y:S02]  /*51e0*/  FSEL R66, R18, RZ, P2 ;  /* 0x000000ff12427208 */ /* 0x000fe40001000000 */
[----:B------:R-:W-:Y:S02]  /*51f0*/  FSEL R72, R20, RZ, P3 ;  /* 0x000000ff14487208 */ /* 0x000fe40001800000 */
[C---:B------:R-:W-:Y:S01]  /*5200*/  ISETP.NE.AND P2, PT, R17.reuse, 0x4, PT ;  /* 0x000000041100780c */ /* 0x040fe20003f45270 */
[----:B------:R-:W-:Y:S02]  /*5210*/  FADD R23, -R66, R23 ;  /* 0x0000001742177221 */ /* 0x000fe40000000100 */
[----:B------:R-:W-:Y:S01]  /*5220*/  FADD R26, -R72, R22 ;  /* 0x00000016481a7221 */ /* 0x000fe20000000100 */
[----:B------:R-:W-:Y:S01]  /*5230*/  SEL R17, R17, RZ, P2 ;  /* 0x000000ff11117207 */ /* 0x000fe20001000000 */
[----:B------:R-:W-:Y:S01]  /*5240*/  FMUL R22, R23, UR6 ;  /* 0x0000000617167c20 */ /* 0x000fe20008400000 */
[----:B------:R-:W-:-:S02]  /*5250*/  IMAD R23, R7, 0x8, R14 ;  /* 0x0000000807177824 */ /* 0x000fc400078e020e */
[----:B------:R-:W-:Y:S01]  /*5260*/  FMUL R26, R26, UR6 ;  /* 0x000000061a1a7c20 */ /* 0x000fe20008400000 */
[----:B------:R-:W-:Y:S01]  /*5270*/  VIADD R7, R7, 0x1 ;  /* 0x0000000107077836 */ /* 0x000fe20000000000 */
[----:B------:R-:W-:Y:S01]  /*5280*/  FSETP.GEU.AND P3, PT, R22, -126, PT ;  /* 0xc2fc00001600780b */ /* 0x000fe20003f6e000 */
[----:B------:R-:W-:Y:S02]  /*5290*/  IMAD R68, R17, 0x8, R2 ;  /* 0x0000000811447824 */ /* 0x000fe400078e0202 */
[----:B------:R-:W-:Y:S02]  /*52a0*/  FSETP.GEU.AND P4, PT, R26, -126, PT ;  /* 0xc2fc00001a00780b */ /* 0x000fe40003f8e000 */
[----:B------:R-:W-:-:S04]  /*52b0*/  PRMT R23, RZ, 0x654, R23 ;  /* 0x00000654ff177816 */ /* 0x000fc80000000017 */
[----:B------:R1:W-:Y:S04]  /*52c0*/  SYNCS.ARRIVE.TRANS64.RED.A1T0 RZ, [R23+URZ], RZ ;  /* 0x000000ff17ff79a7 */ /* 0x0003e8000810043f */
[----:B------:R-:W-:-:S03]  /*52d0*/  @!P3 FMUL R22, R22, 0.5 ;  /* 0x3f0000001616b820 */ /* 0x000fc60000400000 */
[----:B------:R-:W-:Y:S01]  /*52e0*/  @!P4 FMUL R26, R26, 0.5 ;  /* 0x3f0000001a1ac820 */ /* 0x000fe20000400000 */
[----:B-1----:R-:W-:Y:S02]  /*52f0*/  SEL R23, RZ, 0x1, P2 ;  /* 0x00000001ff177807 */ /* 0x002fe40001000000 */
[----:B------:R-:W-:Y:S01]  /*5300*/  ISETP.NE.AND P2, PT, R7, 0x4, PT ;  /* 0x000000040700780c */ /* 0x000fe20003f45270 */
[----:B------:R-:W1:Y:S01]  /*5310*/  MUFU.EX2 R22, R22 ;  /* 0x0000001600167308 */ /* 0x000e620000000800 */
[----:B------:R-:W-:-:S04]  /*5320*/  LOP3.LUT R4, R4, R23, RZ, 0x3c, !PT ;  /* 0x0000001704047212 */ /* 0x000fc800078e3cff */
[----:B------:R-:W-:-:S03]  /*5330*/  SHF.L.U32 R23, R4, 0x1f, RZ ;  /* 0x0000001f04177819 */ /* 0x000fc600000006ff */
[----:B------:R-:W2:Y:S01]  /*5340*/  MUFU.EX2 R64, R26 ;  /* 0x0000001a00407308 */ /* 0x000ea20000000800 */
[----:B-1----:R-:W-:-:S04]  /*5350*/  @!P3 FMUL R22, R22, R22 ;  /* 0x000000161616b220 */ /* 0x002fc80000400000 */
        /* <DEDUP_REMOVED lines=9> */
.L_x_45:
[----:B-1----:R1:W2:Y:S02]  /*53f0*/  SYNCS.PHASECHK.TRANS64.TRYWAIT P3, [R68+URZ+0x2800], R23 ;  /* 0x00280017440075a7 */ /* 0x0022a4000806017f */
[----:B--2---:R-:W-:Y:S05]  /*5400*/  @!P3 NANOSLEEP.SYNCS 0x989680 ;  /* 0x009896800000b95d */ /* 0x004fea0003900000 */
[----:B------:R-:W2:Y:S02]  /*5410*/  @!P3 SYNCS.PHASECHK.TRANS64 P3, [R68+URZ+0x2800], R23 ;  /* 0x002800174400b5a7 */ /* 0x000ea4000806007f */
[----:B--2---:R-:W-:Y:S05]  /*5420*/  @!P3 BRA `(.L_x_45) ;  /* 0xfffffffc00f0b947 */ /* 0x004fea000383ffff */
[----:B------:R-:W-:Y:S05]  /*5430*/  BSYNC B0 ;  /* 0x0000000000007941 */ /* 0x000fea0003800000 */
.L_x_44:
[----:B------:R-:W2:Y:S01]  /*5440*/  LDC R67, c[0x0][0x604] ;  /* 0x00018100ff437b82 */ /* 0x000ea20000000800 */
[----:B------:R-:W-:Y:S01]  /*5450*/  IMAD.MOV.U32 R79, RZ, RZ, -0x3ffffff0 ;  /* 0xc0000010ff4f7424 */ /* 0x000fe200078e00ff */
[----:B------:R-:W-:Y:S01]  /*5460*/  LEA R78, R17, UR14, 0x7 ;  /* 0x0000000e114e7c11 */ /* 0x000fe2000f8e38ff */
[----:B------:R-:W-:Y:S05]  /*5470*/  WARPSYNC.ALL ;  /* 0x0000000000007948 */ /* 0x000fea0003800000 */
[----:B------:R-:W-:Y:S02]  /*5480*/  R2UR UR6, R78 ;  /* 0x000000004e0672ca */ /* 0x000fe400000e0000 */
[----:B------:R-:W-:Y:S01]  /*5490*/  R2UR UR7, R79 ;  /* 0x000000004f0772ca */ /* 0x000fe200000e0000 */
[----:B------:R-:W-:-:S02]  /*54a0*/  IMAD.MOV.U32 R79, RZ, RZ, -0x3ffffff0 ;  /* 0xc0000010ff4f7424 */ /* 0x000fc400078e00ff */
[-C--:B--2---:R-:W-:Y:S01]  /*54b0*/  FMUL R66, R66, R67.reuse ;  /* 0x0000004342427220 */ /* 0x084fe20000400000 */
[----:B------:R-:W-:-:S03]  /*54c0*/  FMUL R72, R72, R67 ;  /* 0x0000004348487220 */ /* 0x000fc60000400000 */
[-CC-:B------:R-:W-:Y:S01]  /*54d0*/  FFMA R24, R24, R67.reuse, -R66.reuse ;  /* 0x0000004318187223 */ /* 0x180fe20000000842 */
[-C--:B------:R-:W-:Y:S01]  /*54e0*/  FFMA R28, R28, R67.reuse, -R66 ;  /* 0x000000431c1c7223 */ /* 0x080fe20000000842 */
[-CC-:B------:R-:W-:Y:S01]  /*54f0*/  FFMA R26, R65, R67.reuse, -R72.reuse ;  /* 0x00000043411a7223 */ /* 0x180fe20000000848 */
[-C--:B------:R-:W-:Y:S01]  /*5500*/  FFMA R27, R27, R67.reuse, -R72 ;  /* 0x000000431b1b7223 */ /* 0x080fe20000000848 */
[-CC-:B------:R-:W-:Y:S01]  /*5510*/  FFMA R25, R25, R67.reuse, -R66.reuse ;  /* 0x0000004319197223 */ /* 0x180fe20000000842 */
[----:B------:R-:W-:Y:S01]  /*5520*/  FSETP.GEU.AND P5, PT, R24, -126, PT ;  /* 0xc2fc00001800780b */ /* 0x000fe20003fae000 */
[-C--:B------:R-:W-:Y:S01]  /*5530*/  FFMA R32, R32, R67.reuse, -R66 ;  /* 0x0000004320207223 */ /* 0x080fe20000000842 */
[----:B------:R-:W-:Y:S01]  /*5540*/  FSETP.GEU.AND P3, PT, R26, -126, PT ;  /* 0xc2fc00001a00780b */ /* 0x000fe20003f6e000 */
[-CC-:B------:R-:W-:Y:S01]  /*5550*/  FFMA R30, R30, R67.reuse, -R72.reuse ;  /* 0x000000431e1e7223 */ /* 0x180fe20000000848 */
[----:B------:R-:W-:Y:S01]  /*5560*/  FSETP.GEU.AND P4, PT, R27, -126, PT ;  /* 0xc2fc00001b00780b */ /* 0x000fe20003f8e000 */
[-C--:B------:R-:W-:Y:S01]  /*5570*/  FFMA R31, R31, R67.reuse, -R72 ;  /* 0x000000431f1f7223 */ /* 0x080fe20000000848 */
[----:B------:R-:W-:Y:S01]  /*5580*/  FSETP.GEU.AND P6, PT, R25, -126, PT ;  /* 0xc2fc00001900780b */ /* 0x000fe20003fce000 */
[-C--:B------:R-:W-:Y:S01]  /*5590*/  FFMA R29, R29, R67.reuse, -R66 ;  /* 0x000000431d1d7223 */ /* 0x080fe20000000842 */
[-CC-:B------:R-:W-:Y:S01]  /*55a0*/  FFMA R34, R34, R67.reuse, -R72.reuse ;  /* 0x0000004322227223 */ /* 0x180fe20000000848 */
[-C--:B------:R-:W-:Y:S01]  /*55b0*/  FFMA R35, R35, R67.reuse, -R72 ;  /* 0x0000004323237223 */ /* 0x080fe20000000848 */
[-CC-:B------:R-:W-:Y:S01]  /*55c0*/  FFMA R33, R33, R67.reuse, -R66.reuse ;  /* 0x0000004321217223 */ /* 0x180fe20000000842 */
[-CC-:B------:R-:W-:Y:S01]  /*55d0*/  FFMA R45, R45, R67.reuse, -R66.reuse ;  /* 0x000000432d2d7223 */ /* 0x180fe20000000842 */
[-CC-:B------:R-:W-:Y:S01]  /*55e0*/  FFMA R48, R48, R67.reuse, -R66.reuse ;  /* 0x0000004330307223 */ /* 0x180fe20000000842 */
[----:B------:R-:W-:Y:S01]  /*55f0*/  @!P5 FMUL R24, R24, 0.5 ;  /* 0x3f0000001818d820 */ /* 0x000fe20000400000 */
[-CC-:B------:R-:W-:Y:S01]  /*5600*/  FFMA R49, R49, R67.reuse, -R66.reuse ;  /* 0x0000004331317223 */ /* 0x180fe20000000842 */
[----:B------:R-:W-:Y:S01]  /*5610*/  @!P3 FMUL R26, R26, 0.5 ;  /* 0x3f0000001a1ab820 */ /* 0x000fe20000400000 */
[-CC-:B------:R-:W-:Y:S01]  /*5620*/  FFMA R52, R52, R67.reuse, -R66.reuse ;  /* 0x0000004334347223 */ /* 0x180fe20000000842 */
[----:B-1----:R1:W2:Y:S01]  /*5630*/  MUFU.EX2 R23, R24 ;  /* 0x0000001800177308 */ /* 0x0022a20000000800 */
[----:B------:R-:W-:Y:S01]  /*5640*/  @!P4 FMUL R27, R27, 0.5 ;  /* 0x3f0000001b1bc820 */ /* 0x000fe20000400000 */
[----:B------:R-:W-:Y:S01]  /*5650*/  @!P6 FMUL R25, R25, 0.5 ;  /* 0x3f0000001919e820 */ /* 0x000fe20000400000 */
[-C--:B------:R-:W-:Y:S01]  /*5660*/  FFMA R53, R53, R67.reuse, -R66 ;  /* 0x0000004335357223 */ /* 0x080fe20000000842 */
[-CC-:B------:R-:W-:Y:S01]  /*5670*/  FFMA R54, R54, R67.reuse, -R72.reuse ;  /* 0x0000004336367223 */ /* 0x180fe20000000848 */
[----:B------:R-:W-:-:S03]  /*5680*/  FFMA R55, R55, R67, -R72 ;  /* 0x0000004337377223 */ /* 0x000fc60000000848 */
[----:B------:R3:W4:Y:S01]  /*5690*/  MUFU.EX2 R65, R26 ;  /* 0x0000001a00417308 */ /* 0x0007220000000800 */
[----:B-1----:R-:W-:-:S07]  /*56a0*/  FFMA R24, R36, R67, -R66 ;  /* 0x0000004324187223 */ /* 0x002fce0000000842 */
[----:B------:R1:W5:Y:S01]  /*56b0*/  MUFU.EX2 R70, R27 ;  /* 0x0000001b00467308 */ /* 0x0003620000000800 */
[----:B--2---:R-:W-:Y:S01]  /*56c0*/  @!P5 FMUL R23, R23, R23 ;  /* 0x000000171717d220 */ /* 0x004fe20000400000 */
[----:B------:R-:W-:Y:S01]  /*56d0*/  FSETP.GEU.AND P5, PT, R28, -126, PT ;  /* 0xc2fc00001c00780b */ /* 0x000fe20003fae000 */
[----:B---3--:R-:W-:Y:S02]  /*56e0*/  FFMA R26, R38, R67, -R72 ;  /* 0x00000043261a7223 */ /* 0x008fe40000000848 */
[----:B------:R-:W-:-:S03]  /*56f0*/  FFMA R15, R22, R15, R23 ;  /* 0x0000000f160f7223 */ /* 0x000fc60000000017 */
[----:B------:R2:W3:Y:S01]  /*5700*/  MUFU.EX2 R68, R25 ;  /* 0x0000001900447308 */ /* 0x0004e20000000800 */
[----:B----4-:R-:W-:Y:S01]  /*5710*/  @!P3 FMUL R65, R65, R65 ;  /* 0x000000414141b220 */ /* 0x010fe20000400000 */
[----:B------:R-:W-:Y:S01]  /*5720*/  FSETP.GEU.AND P3, PT, R30, -126, PT ;  /* 0xc2fc00001e00780b */ /* 0x000fe20003f6e000 */
[----:B-1----:R-:W-:-:S04]  /*5730*/  FFMA R27, R39, R67, -R72 ;  /* 0x00000043271b7223 */ /* 0x002fc80000000848 */
[----:B------:R-:W-:Y:S01]  /*5740*/  @!P5 FMUL R28, R28, 0.5 ;  /* 0x3f0000001c1cd820 */ /* 0x000fe20000400000 */
[----:B-----5:R-:W-:Y:S01]  /*5750*/  @!P4 FMUL R70, R70, R70 ;  /* 0x000000464646c220 */ /* 0x020fe20000400000 */
[----:B------:R-:W-:Y:S02]  /*5760*/  FSETP.GEU.AND P4, PT, R31, -126, PT ;  /* 0xc2fc00001f00780b */ /* 0x000fe40003f8e000 */
[----:B------:R1:W4:Y:S01]  /*5770*/  MUFU.EX2 R69, R28 ;  /* 0x0000001c00457308 */ /* 0x0003220000000800 */
[----:B--2---:R-:W-:-:S03]  /*5780*/  FFMA R25, R37, R67, -R66 ;  /* 0x0000004325197223 */ /* 0x004fc60000000842 */
[----:B------:R-:W-:Y:S01]  /*5790*/  @!P3 FMUL R30, R30, 0.5 ;  /* 0x3f0000001e1eb820 */ /* 0x000fe20000400000 */
[----:B---3--:R-:W-:Y:S01]  /*57a0*/  @!P6 FMUL R68, R68, R68 ;  /* 0x000000444444e220 */ /* 0x008fe20000400000 */
[----:B------:R-:W-:Y:S02]  /*57b0*/  FSETP.GEU.AND P6, PT, R29, -126, PT ;  /* 0xc2fc00001d00780b */ /* 0x000fe40003fce000 */
[----:B------:R-:W2:Y:S01]  /*57c0*/  MUFU.EX2 R71, R30 ;  /* 0x0000001e00477308 */ /* 0x000ea20000000800 */
[----:B-1----:R-:W-:Y:S02]  /*57d0*/  FFMA R28, R40, R67, -R66 ;  /* 0x00000043281c7223 */ /* 0x002fe40000000842 */
[----:B------:R-:W-:-:S05]  /*57e0*/  @!P4 FMUL R31, R31, 0.5 ;  /* 0x3f0000001f1fc820 */ /* 0x000fca0000400000 */
[----:B------:R-:W1:Y:S01]  /*57f0*/  MUFU.EX2 R76, R31 ;  /* 0x0000001f004c7308 */ /* 0x000e620000000800 */
[----:B----4-:R-:W-:Y:S01]  /*5800*/  @!P5 FMUL R69, R69, R69 ;  /* 0x000000454545d220 */ /* 0x010fe20000400000 */
[----:B------:R-:W-:Y:S01]  /*5810*/  FSETP.GEU.AND P5, PT, R32, -126, PT ;  /* 0xc2fc00002000780b */ /* 0x000fe20003fae000 */
[----:B------:R-:W-:-:S05]  /*5820*/  @!P6 FMUL R29, R29, 0.5 ;  /* 0x3f0000001d1de820 */ /* 0x000fca0000400000 */
[----:B------:R3:W4:Y:S01]  /*5830*/  MUFU.EX2 R74, R29 ;  /* 0x0000001d004a7308 */ /* 0x0007220000000800 */
[----:B--2---:R-:W-:Y:S01]  /*5840*/  @!P3 FMUL R71, R71, R71 ;  /* 0x000000474747b220 */ /* 0x004fe20000400000 */
[----:B------:R-:W-:-:S05]  /*5850*/  FSETP.GEU.AND P3, PT, R34, -126, PT ;  /* 0xc2fc00002200780b */ /* 0x000fca0003f6e000 */
[----:B------:R-:W-:Y:S01]  /*5860*/  @!P5 FMUL R32, R32, 0.5 ;  /* 0x3f0000002020d820 */ /* 0x000fe20000400000 */
[----:B-1----:R-:W-:Y:S01]  /*5870*/  @!P4 FMUL R76, R76, R76 ;  /* 0x0000004c4c4cc220 */ /* 0x002fe20000400000 */
[----:B------:R-:W-:Y:S02]  /*5880*/  FSETP.GEU.AND P4, PT, R35, -126, PT ;  /* 0xc2fc00002300780b */ /* 0x000fe40003f8e000 */
[----:B------:R1:W2:Y:S01]  /*5890*/  MUFU.EX2 R73, R32 ;  /* 0x0000002000497308 */ /* 0x0002a20000000800 */
[----:B---3--:R-:W-:Y:S01]  /*58a0*/  F2FP.F16.F32.PACK_AB R29, R70, R65 ;  /* 0x00000041461d723e */ /* 0x008fe200000000ff */
[----:B------:R-:W-:Y:S01]  /*58b0*/  FFMA R65, R64, R13, R65 ;  /* 0x0000000d40417223 */ /* 0x000fe20000000041 */
[----:B------:R-:W-:Y:S01]  /*58c0*/  F2FP.F16.F32.PACK_AB R31, R76, R71 ;  /* 0x000000474c1f723e */ /* 0x000fe200000000ff */
[----:B------:R-:W-:Y:S01]  /*58d0*/  @!P3 FMUL R34, R34, 0.5 ;  /* 0x3f0000002222b820 */ /* 0x000fe20000400000 */
[----:B----4-:R-:W-:Y:S01]  /*58e0*/  @!P6 FMUL R74, R74, R74 ;  /* 0x0000004a4a4ae220 */ /* 0x010fe20000400000 */
[----:B------:R-:W-:-:S02]  /*58f0*/  FSETP.GEU.AND P6, PT, R33, -126, PT ;  /* 0xc2fc00002100780b */ /* 0x000fc40003fce000 */
[----:B------:R-:W3:Y:S01]  /*5900*/  MUFU.EX2 R36, R34 ;  /* 0x0000002200247308 */ /* 0x000ee20000000800 */
[----:B-1----:R-:W-:Y:S01]  /*5910*/  FFMA R32, R43, R67, -R72 ;  /* 0x000000432b207223 */ /* 0x002fe20000000848 */
[----:B------:R-:W-:Y:S01]  /*5920*/  FADD R70, R65, R70 ;  /* 0x0000004641467221 */ /* 0x000fe20000000000 */
[----:B------:R-:W-:Y:S01]  /*5930*/  F2FP.F16.F32.PACK_AB R30, R74, R69 ;  /* 0x000000454a1e723e */ /* 0x000fe200000000ff */
[----:B------:R-:W-:Y:S02]  /*5940*/  @!P4 FMUL R35, R35, 0.5 ;  /* 0x3f0000002323c820 */ /* 0x000fe40000400000 */
[----:B------:R-:W-:Y:S02]  /*5950*/  FADD R71, R70, R71 ;  /* 0x0000004746477221 */ /* 0x000fe40000000000 */
[----:B------:R-:W1:Y:S01]  /*5960*/  MUFU.EX2 R37, R35 ;  /* 0x0000002300257308 */ /* 0x000e620000000800 */
[----:B--2---:R-:W-:Y:S01]  /*5970*/  @!P5 FMUL R73, R73, R73 ;  /* 0x000000494949d220 */ /* 0x004fe20000400000 */
[----:B------:R-:W-:Y:S01]  /*5980*/  FSETP.GEU.AND P5, PT, R24, -126, PT ;  /* 0xc2fc00001800780b */ /* 0x000fe20003fae000 */
[----:B------:R-:W-:Y:S01]  /*5990*/  FADD R71, R71, R76 ;  /* 0x0000004c47477221 */ /* 0x000fe20000000000 */
[----:B------:R-:W-:-:S04]  /*59a0*/  @!P6 FMUL R33, R33, 0.5 ;  /* 0x3f0000002121e820 */ /* 0x000fc80000400000 */
[----:B------:R-:W2:Y:S01]  /*59b0*/  MUFU.EX2 R75, R33 ;  /* 0x00000021004b7308 */ /* 0x000ea20000000800 */
[----:B---3--:R-:W-:Y:S01]  /*59c0*/  @!P3 FMUL R36, R36, R36 ;  /* 0x000000242424b220 */ /* 0x008fe20000400000 */
[----:B------:R-:W-:-:S05]  /*59d0*/  FSETP.GEU.AND P3, PT, R26, -126, PT ;  /* 0xc2fc00001a00780b */ /* 0x000fca0003f6e000 */
[----:B------:R-:W-:Y:S01]  /*59e0*/  @!P5 FMUL R24, R24, 0.5 ;  /* 0x3f0000001818d820 */ /* 0x000fe20000400000 */
[----:B-1----:R-:W-:Y:S01]  /*59f0*/  @!P4 FMUL R37, R37, R37 ;  /* 0x000000252525c220 */ /* 0x002fe20000400000 */
[----:B------:R-:W-:Y:S02]  /*5a00*/  FSETP.GEU.AND P4, PT, R27, -126, PT ;  /* 0xc2fc00001b00780b */ /* 0x000fe40003f8e000 */
[----:B------:R1:W3:Y:S04]  /*5a10*/  MUFU.EX2 R38, R24 ;  /* 0x0000001800267308 */ /* 0x0002e80000000800 */
[----:B------:R-:W-:Y:S01]  /*5a20*/  @!P3 FMUL R26, R26, 0.5 ;  /* 0x3f0000001a1ab820 */ /* 0x000fe20000400000 */
[----:B--2---:R-:W-:Y:S01]  /*5a30*/  @!P6 FMUL R75, R75, R75 ;  /* 0x0000004b4b4be220 */ /* 0x004fe20000400000 */
[----:B------:R-:W-:-:S02]  /*5a40*/  FSETP.GEU.AND P6, PT, R25, -126, PT ;  /* 0xc2fc00001900780b */ /* 0x000fc40003fce000 */
[----:B------:R2:W4:Y:S01]  /*5a50*/  MUFU.EX2 R39, R26 ;  /* 0x0000001a00277308 */ /* 0x0005220000000800 */
[----:B-1----:R-:W-:Y:S02]  /*5a60*/  FFMA R24, R41, R67, -R66 ;  /* 0x0000004329187223 */ /* 0x002fe40000000842 */
[----:B------:R-:W-:-:S05]  /*5a70*/  @!P4 FMUL R27, R27, 0.5 ;  /* 0x3f0000001b1bc820 */ /* 0x000fca0000400000 */
[----:B------:R-:W1:Y:S01]  /*5a80*/  MUFU.EX2 R40, R27 ;  /* 0x0000001b00287308 */ /* 0x000e620000000800 */
[----:B---3--:R-:W-:Y:S01]  /*5a90*/  @!P5 FMUL R38, R38, R38 ;  /* 0x000000262626d220 */ /* 0x008fe20000400000 */
[----:B------:R-:W-:Y:S01]  /*5aa0*/  FSETP.GEU.AND P5, PT, R28, -126, PT ;  /* 0xc2fc00001c00780b */ /* 0x000fe20003fae000 */
[----:B--2---:R-:W-:Y:S01]  /*5ab0*/  FFMA R26, R44, R67, -R66 ;  /* 0x000000432c1a7223 */ /* 0x004fe20000000842 */
[----:B------:R-:W-:-:S04]  /*5ac0*/  @!P6 FMUL R25, R25, 0.5 ;  /* 0x3f0000001919e820 */ /* 0x000fc80000400000 */
[----:B------:R2:W3:Y:S01]  /*5ad0*/  MUFU.EX2 R77, R25 ;  /* 0x00000019004d7308 */ /* 0x0004e20000000800 */
[----:B----4-:R-:W-:-:S06]  /*5ae0*/  @!P3 FMUL R39, R39, R39 ;  /* 0x000000272727b220 */ /* 0x010fcc0000400000 */
[----:B------:R-:W-:Y:S01]  /*5af0*/  @!P5 FMUL R28, R28, 0.5 ;  /* 0x3f0000001c1cd820 */ /* 0x000fe20000400000 */
[----:B--2---:R-:W-:Y:S01]  /*5b00*/  FFMA R25, R42, R67, -R72 ;  /* 0x000000432a197223 */ /* 0x004fe20000000848 */
[----:B-1----:R-:W-:Y:S02]  /*5b10*/  @!P4 FMUL R40, R40, R40 ;  /* 0x000000282828c220 */ /* 0x002fe40000400000 */
[----:B------:R1:W2:Y:S01]  /*5b20*/  MUFU.EX2 R41, R28 ;  /* 0x0000001c00297308 */ /* 0x0002a20000000800 */
[----:B------:R-:W-:Y:S02]  /*5b30*/  FSETP.GEU.AND P4, PT, R32, -126, PT ;  /* 0xc2fc00002000780b */ /* 0x000fe40003f8e000 */
[----:B------:R-:W-:Y:S02]  /*5b40*/  FSETP.GEU.AND P3, PT, R25, -126, PT ;  /* 0xc2fc00001900780b */ /* 0x000fe40003f6e000 */
[----:B------:R-:W-:Y:S01]  /*5b50*/  F2FP.F16.F32.PACK_AB R27, R40, R39 ;  /* 0x00000027281b723e */ /* 0x000fe200000000ff */
[----:B---3--:R-:W-:Y:S01]  /*5b60*/  @!P6 FMUL R77, R77, R77 ;  /* 0x0000004d4d4de220 */ /* 0x008fe20000400000 */
[----:B------:R-:W-:-:S02]  /*5b70*/  FSETP.GEU.AND P6, PT, R24, -126, PT ;  /* 0xc2fc00001800780b */ /* 0x000fc40003fce000 */
[----:B-1----:R-:W-:Y:S01]  /*5b80*/  F2FP.F16.F32.PACK_AB R28, R68, R23 ;  /* 0x00000017441c723e */ /* 0x002fe200000000ff */
[----:B------:R-:W-:Y:S01]  /*5b90*/  FADD R68, R15, R68 ;  /* 0x000000440f447221 */ /* 0x000fe20000000000 */
[----:B------:R-:W-:Y:S02]  /*5ba0*/  SEL R23, R7, RZ, P2 ;  /* 0x000000ff07177207 */ /* 0x000fe40001000000 */
[----:B------:R-:W-:Y:S01]  /*5bb0*/  WARPGROUP.ARRIVE ;  /* 0x00000000000079c5 */ /* 0x000fe20000000000 */
[----:B------:R-:W-:Y:S01]  /*5bc0*/  @!P4 FMUL R32, R32, 0.5 ;  /* 0x3f0000002020c820 */ /* 0x000fe20000400000 */
[----:B------:R-:W-:Y:S01]  /*5bd0*/  FADD R69, R68, R69 ;  /* 0x0000004544457221 */ /* 0x000fe20000000000 */
[----:B------:R-:W-:Y:S01]  /*5be0*/  @!P3 FMUL R25, R25, 0.5 ;  /* 0x3f0000001919b820 */ /* 0x000fe20000400000 */
[----:B--2---:R-:W-:Y:S01]  /*5bf0*/  @!P5 FMUL R41, R41, R41 ;  /* 0x000000292929d220 */ /* 0x004fe20000400000 */
[----:B------:R-:W-:Y:S01]  /*5c00*/  FSETP.GEU.AND P5, PT, R26, -126, PT ;  /* 0xc2fc00001a00780b */ /* 0x000fe20003fae000 */
[----:B------:R-:W-:Y:S01]  /*5c10*/  HGMMA.64x16x16.F32 R56, R28, gdesc[UR4].tnspB, R56, gsb0 ;  /* 0x402000041c387df0 */ /* 0x000fe20008000838 */
[----:B------:R-:W-:Y:S01]  /*5c20*/  @!P6 FMUL R24, R24, 0.5 ;  /* 0x3f0000001818e820 */ /* 0x000fe20000400000 */
[----:B------:R1:W2:Y:S01]  /*5c30*/  MUFU.EX2 R43, R25 ;  /* 0x00000019002b7308 */ /* 0x0002a20000000800 */
[----:B------:R-:W-:Y:S01]  /*5c40*/  FADD R74, R69, R74 ;  /* 0x0000004a454a7221 */ /* 0x000fe20000000000 */
[----:B------:R-:W-:-:S03]  /*5c50*/  IMAD R7, R23, 0x8, R14 ;  /* 0x0000000817077824 */ /* 0x000fc600078e020e */
[----:B------:R-:W-:Y:S02]  /*5c60*/  FADD R74, R74, R73 ;  /* 0x000000494a4a7221 */ /* 0x000fe40000000000 */
[----:B------:R-:W-:Y:S01]  /*5c70*/  PRMT R7, RZ, 0x654, R7 ;  /* 0x00000654ff077816 */ /* 0x000fe20000000007 */
[----:B------:R-:W3:Y:S01]  /*5c80*/  MUFU.EX2 R44, R32 ;  /* 0x00000020002c7308 */ /* 0x000ee20000000800 */
[----:B-1----:R-:W-:Y:S02]  /*5c90*/  IMAD.MOV.U32 R25, RZ, RZ, -0x3ffffff0 ;  /* 0xc0000010ff197424 */ /* 0x002fe400078e00ff */
[----:B------:R-:W-:-:S03]  /*5ca0*/  @!P5 FMUL R26, R26, 0.5 ;  /* 0x3f0000001a1ad820 */ /* 0x000fc60000400000 */
[----:B------:R-:W-:Y:S02]  /*5cb0*/  R2UR UR7, R25 ;  /* 0x00000000190772ca */ /* 0x000fe400000e0000 */
[----:B------:R1:W4:Y:S01]  /*5cc0*/  MUFU.EX2 R42, R24 ;  /* 0x00000018002a7308 */ /* 0x0003220000000800 */
[----:B------:R-:W-:Y:S01]  /*5cd0*/  F2FP.F16.F32.PACK_AB R25, R37, R36 ;  /* 0x000000242519723e */ /* 0x000fe200000000ff */
[----:B--2---:R-:W-:Y:S01]  /*5ce0*/  @!P3 FMUL R43, R43, R43 ;  /* 0x0000002b2b2bb220 */ /* 0x004fe20000400000 */
[----:B------:R-:W-:-:S04]  /*5cf0*/  FADD R36, R71, R36 ;  /* 0x0000002447247221 */ /* 0x000fc80000000000 */
[----:B------:R-:W-:Y:S01]  /*5d00*/  FADD R36, R36, R37 ;  /* 0x0000002524247221 */ /* 0x000fe20000000000 */
[----:B-1----:R-:W-:Y:S02]  /*5d10*/  VIADD R24, R78, 0x20 ;  /* 0x000000204e187836 */ /* 0x002fe40000000000 */
[----:B---3--:R-:W-:Y:S01]  /*5d20*/  @!P4 FMUL R44, R44, R44 ;  /* 0x0000002c2c2cc220 */ /* 0x008fe20000400000 */
[----:B------:R-:W-:Y:S02]  /*5d30*/  FADD R15, R36, R39 ;  /* 0x00000027240f7221 */ /* 0x000fe40000000000 */
[----:B------:R-:W-:Y:S02]  /*5d40*/  R2UR UR6, R24 ;  /* 0x00000000180672ca */ /* 0x000fe400000e0000 */
[----:B------:R-:W-:Y:S01]  /*5d50*/  FADD R40, R15, R40 ;  /* 0x000000280f287221 */ /* 0x000fe20000000000 */
[----:B------:R-:W-:Y:S01]  /*5d60*/  F2FP.F16.F32.PACK_AB R24, R75, R73 ;  /* 0x000000494b18723e */ /* 0x000fe200000000ff */
[----:B----4-:R-:W-:Y:S01]  /*5d70*/  @!P6 FMUL R42, R42, R42 ;  /* 0x0000002a2a2ae220 */ /* 0x010fe20000400000 */
[----:B------:R-:W-:Y:S01]  /*5d80*/  FSETP.GEU.AND P6, PT, R45, -126, PT ;  /* 0xc2fc00002d00780b */ /* 0x000fe20003fce000 */
[----:B------:R-:W-:Y:S01]  /*5d90*/  FADD R75, R74, R75 ;  /* 0x0000004b4a4b7221 */ /* 0x000fe20000000000 */
[----:B------:R-:W-:Y:S01]  /*5da0*/  F2FP.F16.F32.PACK_AB R33, R44, R43 ;  /* 0x0000002b2c21723e */ /* 0x000fe200000000ff */
[----:B------:R-:W-:Y:S01]  /*5db0*/  FADD R43, R40, R43 ;  /* 0x0000002b282b7221 */ /* 0x000fe20000000000 */
[----:B------:R-:W-:Y:S01]  /*5dc0*/  F2FP.F16.F32.PACK_AB R32, R42, R41 ;  /* 0x000000292a20723e */ /* 0x000fe200000000ff */
[----:B------:R-:W-:-:S02]  /*5dd0*/  WARPGROUP.DEPBAR.LE gsb0, 0x0 ;  /* 0x00008000000079c5 */ /* 0x000fc40000010000 */
[-CC-:B------:R-:W-:Y:S01]  /*5de0*/  FFMA R30, R46, R67.reuse, -R72.reuse ;  /* 0x000000432e1e7223 */ /* 0x180fe20000000848 */
[-CC-:B------:R-:W-:Y:S01]  /*5df0*/  FFMA R31, R47, R67.reuse, -R72.reuse ;  /* 0x000000432f1f7223 */ /* 0x180fe20000000848 */
[----:B------:R1:W2:Y:S01]  /*5e00*/  MUFU.EX2 R28, R26 ;  /* 0x0000001a001c7308 */ /* 0x0002a20000000800 */
[----:B------:R-:W-:Y:S01]  /*5e10*/  FFMA R46, R51, R67, -R72 ;  /* 0x00000043332e7223 */ /* 0x000fe20000000848 */
[----:B------:R-:W-:Y:S01]  /*5e20*/  FADD R43, R43, R44 ;  /* 0x0000002c2b2b7221 */ /* 0x000fe20000000000 */
[----:B------:R-:W-:Y:S01]  /*5e30*/  FSETP.GEU.AND P3, PT, R30, -126, PT ;  /* 0xc2fc00001e00780b */ /* 0x000fe20003f6e000 */
[----:B------:R-:W-:Y:S01]  /*5e40*/  @!P6 FMUL R45, R45, 0.5 ;  /* 0x3f0000002d2de820 */ /* 0x000fe20000400000 */
[----:B------:R-:W-:-:S03]  /*5e50*/  FSETP.GEU.AND P4, PT, R31, -126, PT ;  /* 0xc2fc00001f00780b */ /* 0x000fc60003f8e000 */
[----:B------:R3:W4:Y:S01]  /*5e60*/  MUFU.EX2 R29, R45 ;  /* 0x0000002d001d7308 */ /* 0x0007220000000800 */
[----:B-1----:R-:W-:-:S04]  /*5e70*/  F2FP.F16.F32.PACK_AB R26, R77, R38 ;  /* 0x000000264d1a723e */ /* 0x002fc800000000ff */
[----:B------:R-:W-:-:S03]  /*5e80*/  WARPGROUP.ARRIVE ;  /* 0x00000000000079c5 */ /* 0x000fc60000000000 */
[----:B------:R-:W-:Y:S01]  /*5e90*/  @!P3 FMUL R30, R30, 0.5 ;  /* 0x3f0000001e1eb820 */ /* 0x000fe20000400000 */
[----:B---3--:R-:W-:Y:S01]  /*5ea0*/  FFMA R45, R50, R67, -R72 ;  /* 0x00000043322d7223 */ /* 0x008fe20000000848 */
[----:B------:R-:W-:Y:S01]  /*5eb0*/  @!P4 FMUL R31, R31, 0.5 ;  /* 0x3f0000001f1fc820 */ /* 0x000fe20000400000 */
[----:B------:R-:W-:Y:S01]  /*5ec0*/  HGMMA.64x16x16.F32 R56, R24, gdesc[UR4].tnspB, R56, gsb0 ;  /* 0x4020000418387df0 */ /* 0x000fe20008000838 */
[----:B--2---:R-:W-:Y:S01]  /*5ed0*/  @!P5 FMUL R28, R28, R28 ;  /* 0x0000001c1c1cd220 */ /* 0x004fe20000400000 */
[----:B------:R-:W-:Y:S01]  /*5ee0*/  FSETP.GEU.AND P5, PT, R48, -126, PT ;  /* 0xc2fc00003000780b */ /* 0x000fe20003fae000 */
[----:B------:R-:W1:Y:S01]  /*5ef0*/  MUFU.EX2 R30, R30 ;  /* 0x0000001e001e7308 */ /* 0x000e620000000800 */
[----:B----4-:R-:W-:Y:S01]  /*5f00*/  @!P6 FMUL R29, R29, R29 ;  /* 0x0000001d1d1de220 */ /* 0x010fe20000400000 */
[----:B------:R-:W-:-:S06]  /*5f10*/  FSETP.GEU.AND P6, PT, R49, -126, PT ;  /* 0xc2fc00003100780b */ /* 0x000fcc0003fce000 */
[----:B------:R-:W2:Y:S01]  /*5f20*/  MUFU.EX2 R31, R31 ;  /* 0x0000001f001f7308 */ /* 0x000ea20000000800 */
[----:B------:R-:W-:-:S03]  /*5f30*/  F2FP.F16.F32.PACK_AB R34, R29, R28 ;  /* 0x0000001c1d22723e */ /* 0x000fc600000000ff */
[----:B------:R-:W-:Y:S01]  /*5f40*/  @!P5 FMUL R48, R48, 0.5 ;  /* 0x3f0000003030d820 */ /* 0x000fe20000400000 */
[----:B-1----:R-:W-:Y:S01]  /*5f50*/  @!P3 FMUL R30, R30, R30 ;  /* 0x0000001e1e1eb220 */ /* 0x002fe20000400000 */
[----:B------:R-:W-:Y:S01]  /*5f60*/  FSETP.GEU.AND P3, PT, R45, -126, PT ;  /* 0xc2fc00002d00780b */ /* 0x000fe20003f6e000 */
[----:B------:R-:W-:Y:S01]  /*5f70*/  @!P6 FMUL R49, R49, 0.5 ;  /* 0x3f0000003131e820 */ /* 0x000fe20000400000 */
[----:B--2---:R-:W-:Y:S01]  /*5f80*/  @!P4 FMUL R31, R31, R31 ;  /* 0x0000001f1f1fc220 */ /* 0x004fe20000400000 */
[----:B------:R-:W-:-:S04]  /*5f90*/  FSETP.GEU.AND P4, PT, R46, -126, PT ;  /* 0xc2fc00002e00780b */ /* 0x000fc80003f8e000 */
[----:B------:R-:W-:-:S06]  /*5fa0*/  F2FP.F16.F32.PACK_AB R35, R31, R30 ;  /* 0x0000001e1f23723e */ /* 0x000fcc00000000ff */
[----:B------:R-:W-:Y:S01]  /*5fb0*/  @!P3 FMUL R45, R45, 0.5 ;  /* 0x3f0000002d2db820 */ /* 0x000fe20000400000 */
[----:B------:R-:W-:-:S04]  /*5fc0*/  FADD R30, R43, R30 ;  /* 0x0000001e2b1e7221 */ /* 0x000fc80000000000 */
[----:B------:R-:W-:Y:S01]  /*5fd0*/  FADD R30, R30, R31 ;  /* 0x0000001f1e1e7221 */ /* 0x000fe20000000000 */
[----:B------:R-:W1:Y:S01]  /*5fe0*/  MUFU.EX2 R45, R45 ;  /* 0x0000002d002d7308 */ /* 0x000e620000000800 */
[----:B------:R-:W-:Y:S02]  /*5ff0*/  WARPGROUP.DEPBAR.LE gsb0, 0x0 ;  /* 0x00008000000079c5 */ /* 0x000fe40000010000 */
[----:B------:R-:W-:Y:S01]  /*6000*/  @!P4 FMUL R46, R46, 0.5 ;  /* 0x3f0000002e2ec820 */ /* 0x000fe20000400000 */
[C---:B------:R-:W-:Y:S01]  /*6010*/  VIADD R24, R78.reuse, 0x40 ;  /* 0x000000404e187836 */ /* 0x040fe20000000000 */
[----:B------:R-:W-:Y:S01]  /*6020*/  WARPGROUP.ARRIVE ;  /* 0x00000000000079c5 */ /* 0x000fe20000000000 */
[----:B------:R-:W-:Y:S02]  /*6030*/  IMAD.MOV.U32 R25, RZ, RZ, -0x3ffffff0 ;  /* 0xc0000010ff197424 */ /* 0x000fe400078e00ff */
[----:B------:R-:W2:Y:S01]  /*6040*/  MUFU.EX2 R27, R48 ;  /* 0x00000030001b7308 */ /* 0x000ea20000000800 */
[----:B------:R-:W-:Y:S01]  /*6050*/  VIADD R78, R78, 0x60 ;  /* 0x000000604e4e7836 */ /* 0x000fe20000000000 */
[----:B------:R-:W-:-:S02]  /*6060*/  R2UR UR6, R24 ;  /* 0x00000000180672ca */ /* 0x000fc400000e0000 */
[----:B------:R-:W-:-:S04]  /*6070*/  R2UR UR7, R25 ;  /* 0x00000000190772ca */ /* 0x000fc800000e0000 */
[----:B------:R-:W3:Y:S01]  /*6080*/  MUFU.EX2 R26, R49 ;  /* 0x00000031001a7308 */ /* 0x000ee20000000800 */
[----:B-1----:R-:W-:Y:S01]  /*6090*/  @!P3 FMUL R45, R45, R45 ;  /* 0x0000002d2d2db220 */ /* 0x002fe20000400000 */
[----:B------:R-:W-:-:S06]  /*60a0*/  FSETP.GEU.AND P3, PT, R54, -126, PT ;  /* 0xc2fc00003600780b */ /* 0x000fcc0003f6e000 */
[----:B------:R-:W1:Y:S01]  /*60b0*/  MUFU.EX2 R46, R46 ;  /* 0x0000002e002e7308 */ /* 0x000e620000000800 */
[----:B------:R-:W-:Y:S01]  /*60c0*/  HGMMA.64x16x16.F32 R56, R32, gdesc[UR4].tnspB, R56, gsb0 ;  /* 0x4020000420387df0 */ /* 0x000fe20008000838 */
[----:B--2---:R-:W-:Y:S01]  /*60d0*/  @!P5 FMUL R27, R27, R27 ;  /* 0x0000001b1b1bd220 */ /* 0x004fe20000400000 */
[----:B------:R-:W-:Y:S02]  /*60e0*/  FSETP.GEU.AND P5, PT, R52, -126, PT ;  /* 0xc2fc00003400780b */ /* 0x000fe40003fae000 */
[----:B------:R-:W-:Y:S02]  /*60f0*/  R2UR UR6, R78 ;  /* 0x000000004e0672ca */ /* 0x000fe400000e0000 */
[----:B------:R-:W-:Y:S01]  /*6100*/  @!P3 FMUL R54, R54, 0.5 ;  /* 0x3f0000003636b820 */ /* 0x000fe20000400000 */
[----:B------:R-:W-:Y:S01]  /*6110*/  R2UR UR7, R79 ;  /* 0x000000004f0772ca */ /* 0x000fe200000e0000 */
[----:B---3--:R-:W-:Y:S01]  /*6120*/  @!P6 FMUL R26, R26, R26 ;  /* 0x0000001a1a1ae220 */ /* 0x008fe20000400000 */
[----:B------:R-:W-:Y:S01]  /*6130*/  FSETP.GEU.AND P6, PT, R53, -126, PT ;  /* 0xc2fc00003500780b */ /* 0x000fe20003fce000 */
[----:B------:R-:W2:Y:S03]  /*6140*/  MUFU.EX2 R13, R54 ;  /* 0x00000036000d7308 */ /* 0x000ea60000000800 */
[----:B------:R-:W-:-:S02]  /*6150*/  F2FP.F16.F32.PACK_AB R36, R26, R27 ;  /* 0x0000001b1a24723e */ /* 0x000fc400000000ff */
[----:B------:R-:W-:Y:S01]  /*6160*/  @!P5 FMUL R52, R52, 0.5 ;  /* 0x3f0000003434d820 */ /* 0x000fe20000400000 */
[----:B-1----:R-:W-:Y:S01]  /*6170*/  @!P4 FMUL R46, R46, R46 ;  /* 0x0000002e2e2ec220 */ /* 0x002fe20000400000 */
[----:B------:R-:W-:Y:S02]  /*6180*/  FSETP.GEU.AND P4, PT, R55, -126, PT ;  /* 0xc2fc00003700780b */ /* 0x000fe40003f8e000 */
[----:B------:R-:W1:Y:S02]  /*6190*/  MUFU.EX2 R24, R52 ;  /* 0x0000003400187308 */ /* 0x000e640000000800 */
[----:B------:R-:W-:Y:S01]  /*61a0*/  F2FP.F16.F32.PACK_AB R37, R46, R45 ;  /* 0x0000002d2e25723e */ /* 0x000fe200000000ff */
[----:B------:R-:W-:Y:S01]  /*61b0*/  @!P6 FMUL R53, R53, 0.5 ;  /* 0x3f0000003535e820 */ /* 0x000fe20000400000 */
[----:B------:R-:W-:-:S04]  /*61c0*/  FADD R45, R30, R45 ;  /* 0x0000002d1e2d7221 */ /* 0x000fc80000000000 */
[----:B------:R-:W3:Y:S01]  /*61d0*/  MUFU.EX2 R25, R53 ;  /* 0x0000003500197308 */ /* 0x000ee20000000800 */
[----:B--2---:R-:W-:Y:S01]  /*61e0*/  @!P3 FMUL R13, R13, R13 ;  /* 0x0000000d0d0db220 */ /* 0x004fe20000400000 */
[----:B------:R-:W-:Y:S01]  /*61f0*/  FADD R46, R45, R46 ;  /* 0x0000002e2d2e7221 */ /* 0x000fe20000000000 */
[----:B------:R-:W-:-:S05]  /*6200*/  @!P4 FMUL R55, R55, 0.5 ;  /* 0x3f0000003737c820 */ /* 0x000fca0000400000 */
[----:B------:R-:W2:Y:S01]  /*6210*/  MUFU.EX2 R22, R55 ;  /* 0x0000003700167308 */ /* 0x000ea20000000800 */
[----:B-1----:R-:W-:Y:S01]  /*6220*/  @!P5 FMUL R24, R24, R24 ;  /* 0x000000181818d220 */ /* 0x002fe20000400000 */
[----:B------:R-:W-:Y:S02]  /*6230*/  WARPGROUP.DEPBAR.LE gsb0, 0x0 ;  /* 0x00008000000079c5 */ /* 0x000fe40000010000 */
[----:B---3--:R-:W-:Y:S01]  /*6240*/  @!P6 FMUL R25, R25, R25 ;  /* 0x000000191919e220 */ /* 0x008fe20000400000 */
[----:B------:R-:W-:-:S04]  /*6250*/  FADD R32, R75, R38 ;  /* 0x000000264b207221 */ /* 0x000fc80000000000 */
[----:B------:R-:W-:Y:S01]  /*6260*/  F2FP.F16.F32.PACK_AB R38, R25, R24 ;  /* 0x000000181926723e */ /* 0x000fe200000000ff */
[----:B------:R-:W-:Y:S01]  /*6270*/  FADD R32, R32, R77 ;  /* 0x0000004d20207221 */ /* 0x000fe20000000000 */
[----:B--2---:R-:W-:-:S03]  /*6280*/  @!P4 FMUL R22, R22, R22 ;  /* 0x000000161616c220 */ /* 0x004fc60000400000 */
[----:B------:R-:W-:Y:S02]  /*6290*/  FADD R41, R32, R41 ;  /* 0x0000002920297221 */ /* 0x000fe40000000000 */
[----:B------:R-:W-:Y:S02]  /*62a0*/  F2FP.F16.F32.PACK_AB R39, R22, R13 ;  /* 0x0000000d1627723e */ /* 0x000fe400000000ff */
[----:B------:R-:W-:Y:S01]  /*62b0*/  FADD R41, R41, R42 ;  /* 0x0000002a29297221 */ /* 0x000fe20000000000 */
[----:B------:R-:W-:Y:S01]  /*62c0*/  FADD R13, R46, R13 ;  /* 0x0000000d2e0d7221 */ /* 0x000fe20000000000 */
[----:B------:R-:W-:Y:S02]  /*62d0*/  WARPGROUP.ARRIVE ;  /* 0x00000000000079c5 */ /* 0x000fe40000000000 */
[----:B------:R-:W-:Y:S01]  /*62e0*/  FADD R28, R41, R28 ;  /* 0x0000001c291c7221 */ /* 0x000fe20000000000 */
[----:B------:R-:W-:-:S03]  /*62f0*/  FADD R13, R13, R22 ;  /* 0x000000160d0d7221 */ /* 0x000fc60000000000 */
[----:B------:R-:W-:Y:S01]  /*6300*/  FADD R28, R28, R29 ;  /* 0x0000001d1c1c7221 */ /* 0x000fe20000000000 */
[----:B------:R-:W-:Y:S03]  /*6310*/  HGMMA.64x16x16.F32 R56, R36, gdesc[UR4].tnspB, R56, gsb0 ;  /* 0x4020000424387df0 */ /* 0x000fe60008000838 */
[----:B------:R-:W-:-:S04]  /*6320*/  FADD R27, R28, R27 ;  /* 0x0000001b1c1b7221 */ /* 0x000fc80000000000 */
[----:B------:R-:W-:-:S04]  /*6330*/  FADD R27, R27, R26 ;  /* 0x0000001a1b1b7221 */ /* 0x000fc80000000000 */
[----:B------:R-:W-:-:S04]  /*6340*/  FADD R24, R27, R24 ;  /* 0x000000181b187221 */ /* 0x000fc80000000000 */
[----:B------:R-:W-:Y:S01]  /*6350*/  FADD R15, R24, R25 ;  /* 0x00000019180f7221 */ /* 0x000fe20000000000 */
[----:B------:R-:W-:Y:S02]  /*6360*/  WARPGROUP.DEPBAR.LE gsb0, 0x0 ;  /* 0x00008000000079c5 */ /* 0x000fe40000010000 */
[----:B------:R1:W-:Y:S01]  /*6370*/  SYNCS.ARRIVE.TRANS64.RED.A1T0 RZ, [R7+URZ], RZ ;  /* 0x000000ff07ff79a7 */ /* 0x0003e2000810043f */
[----:B------:R-:W-:Y:S05]  /*6380*/  @P1 BRA `(.L_x_46) ;  /* 0x0000000000a41947 */ /* 0x000fea0003800000 */
[----:B------:R-:W-:Y:S01]  /*6390*/  ISETP.LT.OR P1, PT, R8, 0x1, !P0 ;  /* 0x000000010800780c */ /* 0x000fe20004721670 */
[----:B------:R-:W-:-:S12]  /*63a0*/  BSSY B0, `(.L_x_47) ;  /* 0x0000026000007945 */ /* 0x000fd80003800000 */
[----:B------:R-:W-:Y:S05]  /*63b0*/  @P1 BRA `(.L_x_48) ;  /* 0x0000000000901947 */ /* 0x000fea0003800000 */
[----:B------:R-:W-:Y:S01]  /*63c0*/  ISETP.NE.AND P2, PT, R0, RZ, PT ;  /* 0x000000ff0000720c */ /* 0x000fe20003f45270 */
[----:B-1----:R-:W-:Y:S01]  /*63d0*/  IMAD R7, R5, 0x8, R2 ;  /* 0x0000000805077824 */ /* 0x002fe200078e0202 */
[----:B------:R-:W-:-:S11]  /*63e0*/  SHF.L.U32 R22, R6, 0x1f, RZ ;  /* 0x0000001f06167819 */ /* 0x000fd600000006ff */
.L_x_49:
        /* <DEDUP_REMOVED lines=10> */
.L_x_50:
[----:B-12---:R-:W-:Y:S01]  /*6490*/  IMAD R22, R5, 0x800, R2 ;  /* 0x0000080005167824 */ /* 0x006fe200078e0202 */
        /* <DEDUP_REMOVED lines=8> */
[----:B------:R-:W-:Y:S01]  /*6520*/  IADD3 R5, R5, 0x1, RZ ;  /* 0x0000000105057810 */ /* 0x000fe20007ffe0ff */
[----:B------:R-:W-:Y:S01]  /*6530*/  UMOV UR10, URZ ;  /* 0x0000003f000a7c82 */ /* 0x000fe20008000000 */
[----:B------:R-:W-:Y:S01]  /*6540*/  UMOV UR12, UR36 ;  /* 0x00000024000c7c82 */ /* 0x000fe20008000000 */
[----:B------:R-:W-:Y:S01]  /*6550*/  UMOV UR13, UR37 ;  /* 0x00000025000d7c82 */ /* 0x000fe20008000000 */
[----:B------:R-:W-:Y:S01]  /*6560*/  ISETP.NE.AND P1, PT, R5, 0x4, PT ;  /* 0x000000040500780c */ /* 0x000fe20003f25270 */
[----:B------:R-:W-:Y:S01]  /*6570*/  USHF.L.U32 UR11, UR11, 0x6, URZ ;  /* 0x000000060b0b7899 */ /* 0x000fe2000800063f */
[----:B------:R-:W-:Y:S01]  /*6580*/  VIADD R9, R9, 0x1 ;  /* 0x0000000109097836 */ /* 0x000fe20000000000 */
[----:B------:R-:W-:Y:S01]  /*6590*/  UIADD3 UR9, UR9, 0x2800, URZ ;  /* 0x0000280009097890 */ /* 0x000fe2000fffe03f */
[----:B------:R-:W-:Y:S01]  /*65a0*/  SEL R7, RZ, 0x1, P1 ;  /* 0x00000001ff077807 */ /* 0x000fe20000800000 */
[----:B------:R-:W-:Y:S01]  /*65b0*/  UIADD3 UR8, UR8, 0x800, URZ ;  /* 0x0000080008087890 */ /* 0x000fe2000fffe03f */
[----:B------:R-:W-:-:S02]  /*65c0*/  SEL R5, R5, RZ, P1 ;  /* 0x000000ff05057207 */ /* 0x000fc40000800000 */
[----:B------:R-:W-:-:S06]  /*65d0*/  LOP3.LUT R6, R6, R7, RZ, 0x3c, !PT ;  /* 0x0000000706067212 */ /* 0x000fcc00078e3cff */
[----:B------:R2:W-:Y:S02]  /*65e0*/  UTMALDG.4D [UR8], [UR6], desc[UR20] ;  /* 0x00001408060075b4 */ /* 0x0005e40008019000 */
[----:B--2---:R-:W-:Y:S01]  /*65f0*/  NOP ;  /* 0x0000000000007918 */ /* 0x004fe20000000000 */
.L_x_48:
[----:B------:R-:W-:Y:S05]  /*6600*/  BSYNC B0 ;  /* 0x0000000000007941 */ /* 0x000fea0003800000 */
.L_x_47:
[----:B------:R-:W-:-:S07]  /*6610*/  VIADD R8, R8, 0xffffffff ;  /* 0xffffffff08087836 */ /* 0x000fce0000000000 */
.L_x_46:
[----:B------:R-:W-:Y:S02]  /*6620*/  VIADD R19, R19, 0xffffffff ;  /* 0xffffffff13137836 */ /* 0x000fe40000000000 */
[----:B------:R-:W-:Y:S02]  /*6630*/  VIADD R17, R17, 0x1 ;  /* 0x0000000111117836 */ /* 0x000fe40000000000 */
[----:B-1----:R-:W-:Y:S01]  /*6640*/  VIADD R7, R23, 0x1 ;  /* 0x0000000117077836 */ /* 0x002fe20000000000 */
[----:B------:R-:W-:Y:S01]  /*6650*/  ISETP.GT.AND P3, PT, R19, 0x1, PT ;  /* 0x000000011300780c */ /* 0x000fe20003f64270 */
[----:B------:R-:W-:Y:S01]  /*6660*/  VIADD R12, R12, 0x40 ;  /* 0x000000400c0c7836 */ /* 0x000fe20000000000 */
[----:B------:R-:W-:Y:S01]  /*6670*/  ISETP.NE.AND P1, PT, R17, 0x4, PT ;  /* 0x000000041100780c */ /* 0x000fe20003f25270 */
[----:B------:R-:W-:Y:S01]  /*6680*/  IMAD.MOV.U32 R22, RZ, RZ, R20 ;  /* 0x000000ffff167224 */ /* 0x000fe200078e0014 */
[----:B------:R-:W-:Y:S02]  /*6690*/  ISETP.NE.AND P2, PT, R7, 0x4, PT ;  /* 0x000000040700780c */ /* 0x000fe40003f45270 */
[----:B------:R-:W-:-:S02]  /*66a0*/  SEL R23, RZ, 0x1, P1 ;  /* 0x00000001ff177807 */ /* 0x000fc40000800000 */
[----:B------:R-:W-:Y:S02]  /*66b0*/  SEL R17, R17, RZ, P1 ;  /* 0x000000ff11117207 */ /* 0x000fe40000800000 */
[----:B------:R-:W-:Y:S01]  /*66c0*/  LOP3.LUT R4, R4, R23, RZ, 0x3c, !PT ;  /* 0x0000001704047212 */ /* 0x000fe200078e3cff */
[----:B------:R-:W-:Y:S01]  /*66d0*/  IMAD.MOV.U32 R23, RZ, RZ, R18 ;  /* 0x000000ffff177224 */ /* 0x000fe200078e0012 */
[----:B------:R-:W-:Y:S01]  /*66e0*/  SEL R7, R7, RZ, P2 ;  /* 0x000000ff07077207 */ /* 0x000fe20001000000 */
[----:B------:R-:W-:Y:S06]  /*66f0*/  @P3 BRA `(.L_x_51) ;  /* 0xffffffdc00e43947 */ /* 0x000fec000383ffff */
.L_x_37:
[----:B------:R-:W-:Y:S05]  /*6700*/  WARPSYNC.ALL ;  /* 0x0000000000007948 */ /* 0x000fea0003800000 */
[----:B------:R-:W2:Y:S01]  /*6710*/  SHFL.BFLY PT, R0, R15, 0x1, 0x1f ;  /* 0x0c201f000f007f89 */ /* 0x000ea200000e0000 */
[----:B------:R-:W-:Y:S01]  /*6720*/  BSSY B0, `(.L_x_52) ;  /* 0x0000023000007945 */ /* 0x000fe20003800000 */
[----:B------:R-:W-:Y:S02]  /*6730*/  IMAD.MOV.U32 R9, RZ, RZ, 0x3f800000 ;  /* 0x3f800000ff097424 */ /* 0x000fe400078e00ff */
[----:B------:R-:W3:Y:S01]  /*6740*/  SHFL.BFLY PT, R4, R13, 0x1, 0x1f ;  /* 0x0c201f000d047f89 */ /* 0x000ee200000e0000 */
[----:B------:R-:W-:-:S02]  /*6750*/  IMAD.MOV.U32 R6, RZ, RZ, 0x3f800000 ;  /* 0x3f800000ff067424 */ /* 0x000fc400078e00ff */
[----:B------:R-:W-:Y:S02]  /*6760*/  IMAD.MOV.U32 R5, RZ, RZ, 0x7f800000 ;  /* 0x7f800000ff057424 */ /* 0x000fe400078e00ff */
[----:B--2---:R-:W-:Y:S01]  /*6770*/  FADD R0, R0, R15 ;  /* 0x0000000f00007221 */ /* 0x004fe20000000000 */
[----:B---3--:R-:W-:-:S04]  /*6780*/  FADD R14, R4, R13 ;  /* 0x0000000d040e7221 */ /* 0x008fc80000000000 */
[----:B------:R-:W2:Y:S01]  /*6790*/  SHFL.BFLY PT, R3, R0, 0x2, 0x1f ;  /* 0x0c401f0000037f89 */ /* 0x000ea200000e0000 */
[----:B------:R-:W-:-:S03]  /*67a0*/  IMAD.MOV.U32 R4, RZ, RZ, 0x7f800000 ;  /* 0x7f800000ff047424 */ /* 0x000fc600078e00ff */
[----:B------:R-:W3:Y:S01]  /*67b0*/  SHFL.BFLY PT, R17, R14, 0x2, 0x1f ;  /* 0x0c401f000e117f89 */ /* 0x000ee200000e0000 */
[C---:B--2---:R-:W-:Y:S01]  /*67c0*/  FSETP.NE.AND P0, PT, R0.reuse, -R3, PT ;  /* 0x800000030000720b */ /* 0x044fe20003f05000 */
[----:B------:R-:W-:Y:S01]  /*67d0*/  FADD R3, R0, R3 ;  /* 0x0000000300037221 */ /* 0x000fe20000000000 */
[----:B---3--:R-:W-:-:S11]  /*67e0*/  FADD R8, R14, R17 ;  /* 0x000000110e087221 */ /* 0x008fd60000000000 */
[----:B------:R-:W-:Y:S05]  /*67f0*/  @!P0 BRA `(.L_x_53) ;  /* 0x0000000000548947 */ /* 0x000fea0003800000 */
[----:B------:R-:W-:Y:S01]  /*6800*/  VIADD R0, R3, 0x1800000 ;  /* 0x0180000003007836 */ /* 0x000fe20000000000 */
[----:B------:R-:W-:Y:S04]  /*6810*/  BSSY B1, `(.L_x_54) ;  /* 0x000000c000017945 */ /* 0x000fe80003800000 */
[----:B------:R-:W-:-:S04]  /*6820*/  LOP3.LUT R0, R0, 0x7f800000, RZ, 0xc0, !PT ;  /* 0x7f80000000007812 */ /* 0x000fc800078ec0ff */
[----:B------:R-:W-:-:S13]  /*6830*/  ISETP.GT.U32.AND P0, PT, R0, 0x1ffffff, PT ;  /* 0x01ffffff0000780c */ /* 0x000fda0003f04070 */
[----:B------:R-:W-:Y:S05]  /*6840*/  @P0 BRA `(.L_x_55) ;  /* 0x0000000000100947 */ /* 0x000fea0003800000 */
[----:B------:R-:W-:-:S07]  /*6850*/  MOV R12, 0x6870 ;  /* 0x00006870000c7802 */ /* 0x000fce0000000f00 */
[----:B-1----:R-:W-:Y:S05]  /*6860*/  CALL.REL.NOINC `($__internal_0_$__cuda_sm20_rcp_rn_f32_slowpath) ;  /* 0x0000000800f07944 */ /* 0x002fea0003c00000 */
[----:B------:R-:W-:Y:S01]  /*6870*/  IMAD.MOV.U32 R6, RZ, RZ, R0 ;  /* 0x000000ffff067224 */ /* 0x000fe200078e0000 */
[----:B------:R-:W-:Y:S06]  /*6880*/  BRA `(.L_x_56) ;  /* 0x0000000000107947 */ /* 0x000fec0003800000 */
.L_x_55:
[----:B------:R-:W2:Y:S02]  /*6890*/  MUFU.RCP R6, R3 ;  /* 0x0000000300067308 */ /* 0x000ea40000001000 */
[----:B--2---:R-:W-:-:S04]  /*68a0*/  FFMA R0, R3, R6, -1 ;  /* 0xbf80000003007423 */ /* 0x004fc80000000006 */
[----:B------:R-:W-:-:S04]  /*68b0*/  FADD.FTZ R5, -R0, -RZ ;  /* 0x800000ff00057221 */ /* 0x000fc80000010100 */
[----:B------:R-:W-:-:S07]  /*68c0*/  FFMA R6, R6, R5, R6 ;  /* 0x0000000506067223 */ /* 0x000fce0000000006 */
.L_x_56:
[----:B------:R-:W-:Y:S05]  /*68d0*/  BSYNC B1 ;  /* 0x0000000000017941 */ /* 0x000fea0003800000 */
.L_x_54:
[----:B------:R-:W-:Y:S01]  /*68e0*/  FSETP.GEU.AND P0, PT, |R3|, 1.175494350822287508e-38, PT ;  /* 0x008000000300780b */ /* 0x000fe20003f0e200 */
[----:B------:R-:W-:-:S12]  /*68f0*/  ULDC UR6, c[0x0][0x600] ;  /* 0x0001800000067ab9 */ /* 0x000fd80000000800 */
[----:B------:R-:W-:-:S04]  /*6900*/  @!P0 FMUL R3, R3, 16777216 ;  /* 0x4b80000003038820 */ /* 0x000fc80000400000 */
[----:B------:R-:W2:Y:S02]  /*6910*/  MUFU.LG2 R0, R3 ;  /* 0x0000000300007308 */ /* 0x000ea40000000c00 */
[----:B--2---:R-:W-:-:S04]  /*6920*/  @!P0 FADD R0, R0, -24 ;  /* 0xc1c0000000008421 */ /* 0x004fc80000000000 */
[----:B------:R-:W-:-:S04]  /*6930*/  FMUL R5, R0, 0.69314718246459960938 ;  /* 0x3f31721800057820 */ /* 0x000fc80000400000 */
[----:B------:R-:W-:-:S07]  /*6940*/  FFMA R5, R18, UR6, R5 ;  /* 0x0000000612057c23 */ /* 0x000fce0008000005 */
.L_x_53:
[----:B------:R-:W-:Y:S05]  /*6950*/  BSYNC B0 ;  /* 0x0000000000007941 */ /* 0x000fea0003800000 */
.L_x_52:
[----:B------:R-:W-:Y:S01]  /*6960*/  FSETP.NE.AND P0, PT, R14, -R17, PT ;  /* 0x800000110e00720b */ /* 0x000fe20003f05000 */
[----:B------:R-:W-:Y:S01]  /*6970*/  ULDC UR4, c[0x0][0x608] ;  /* 0x0001820000047ab9 */ /* 0x000fe20000000800 */
[----:B------:R-:W-:Y:S01]  /*6980*/  BSSY B0, `(.L_x_57) ;  /* 0x000001d000007945 */ /* 0x000fe20003800000 */
[----:B------:R-:W-:-:S04]  /*6990*/  FMUL R6, R6, UR4 ;  /* 0x0000000406067c20 */ /* 0x000fc80008400000 */
[-C--:B------:R-:W-:Y:S01]  /*69a0*/  FMUL R56, R56, R6.reuse ;  /* 0x0000000638387220 */ /* 0x080fe20000400000 */
[-C--:B------:R-:W-:Y:S01]  /*69b0*/  FMUL R57, R57, R6.reuse ;  /* 0x0000000639397220 */ /* 0x080fe20000400000 */
[-C--:B------:R-:W-:Y:S01]  /*69c0*/  FMUL R60, R60, R6.reuse ;  /* 0x000000063c3c7220 */ /* 0x080fe20000400000 */
[----:B------:R-:W-:-:S03]  /*69d0*/  FMUL R61, R61, R6 ;  /* 0x000000063d3d7220 */ /* 0x000fc60000400000 */
[----:B------:R-:W-:Y:S05]  /*69e0*/  @!P0 BRA `(.L_x_58) ;  /* 0x0000000000588947 */ /* 0x000fea0003800000 */
[----:B------:R-:W-:Y:S01]  /*69f0*/  VIADD R0, R8, 0x1800000 ;  /* 0x0180000008007836 */ /* 0x000fe20000000000 */
[----:B------:R-:W-:Y:S04]  /*6a00*/  BSSY B1, `(.L_x_59) ;  /* 0x000000d000017945 */ /* 0x000fe80003800000 */
[----:B------:R-:W-:-:S04]  /*6a10*/  LOP3.LUT R0, R0, 0x7f800000, RZ, 0xc0, !PT ;  /* 0x7f80000000007812 */ /* 0x000fc800078ec0ff */
[----:B------:R-:W-:-:S13]  /*6a20*/  ISETP.GT.U32.AND P0, PT, R0, 0x1ffffff, PT ;  /* 0x01ffffff0000780c */ /* 0x000fda0003f04070 */
[----:B------:R-:W-:Y:S05]  /*6a30*/  @P0 BRA `(.L_x_60) ;  /* 0x0000000000140947 */ /* 0x000fea0003800000 */
[----:B------:R-:W-:Y:S01]  /*6a40*/  IMAD.MOV.U32 R3, RZ, RZ, R8 ;  /* 0x000000ffff037224 */ /* 0x000fe200078e0008 */
[----:B------:R-:W-:-:S07]  /*6a50*/  MOV R12, 0x6a70 ;  /* 0x00006a70000c7802 */ /* 0x000fce0000000f00 */
[----:B-1----:R-:W-:Y:S05]  /*6a60*/  CALL.REL.NOINC `($__internal_0_$__cuda_sm20_rcp_rn_f32_slowpath) ;  /* 0x0000000800707944 */ /* 0x002fea0003c00000 */
[----:B------:R-:W-:Y:S01]  /*6a70*/  IMAD.MOV.U32 R9, RZ, RZ, R0 ;  /* 0x000000ffff097224 */ /* 0x000fe200078e0000 */
[----:B------:R-:W-:Y:S06]  /*6a80*/  BRA `(.L_x_61) ;  /* 0x0000000000107947 */ /* 0x000fec0003800000 */
.L_x_60:
[----:B------:R-:W2:Y:S02]  /*6a90*/  MUFU.RCP R9, R8 ;  /* 0x0000000800097308 */ /* 0x000ea40000001000 */
[----:B--2---:R-:W-:-:S04]  /*6aa0*/  FFMA R0, R8, R9, -1 ;  /* 0xbf80000008007423 */ /* 0x004fc80000000009 */
[----:B------:R-:W-:-:S04]  /*6ab0*/  FADD.FTZ R0, -R0, -RZ ;  /* 0x800000ff00007221 */ /* 0x000fc80000010100 */
[----:B------:R-:W-:-:S07]  /*6ac0*/  FFMA R9, R9, R0, R9 ;  /* 0x0000000009097223 */ /* 0x000fce0000000009 */
.L_x_61:
[----:B------:R-:W-:Y:S05]  /*6ad0*/  BSYNC B1 ;  /* 0x0000000000017941 */ /* 0x000fea0003800000 */
.L_x_59:
[----:B------:R-:W-:Y:S01]  /*6ae0*/  FSETP.GEU.AND P0, PT, |R8|, 1.175494350822287508e-38, PT ;  /* 0x008000000800780b */ /* 0x000fe20003f0e200 */
[----:B------:R-:W-:-:S12]  /*6af0*/  ULDC UR4, c[0x0][0x600] ;  /* 0x0001800000047ab9 */ /* 0x000fd80000000800 */
[----:B------:R-:W-:-:S04]  /*6b00*/  @!P0 FMUL R8, R8, 16777216 ;  /* 0x4b80000008088820 */ /* 0x000fc80000400000 */
[----:B------:R-:W2:Y:S02]  /*6b10*/  MUFU.LG2 R0, R8 ;  /* 0x0000000800007308 */ /* 0x000ea40000000c00 */
[----:B--2---:R-:W-:-:S04]  /*6b20*/  @!P0 FADD R0, R0, -24 ;  /* 0xc1c0000000008421 */ /* 0x004fc80000000000 */
[----:B------:R-:W-:-:S04]  /*6b30*/  FMUL R3, R0, 0.69314718246459960938 ;  /* 0x3f31721800037820 */ /* 0x000fc80000400000 */
[----:B------:R-:W-:-:S07]  /*6b40*/  FFMA R4, R20, UR4, R3 ;  /* 0x0000000414047c23 */ /* 0x000fce0008000003 */
.L_x_58:
[----:B------:R-:W-:Y:S05]  /*6b50*/  BSYNC B0 ;  /* 0x0000000000007941 */ /* 0x000fea0003800000 */
.L_x_57:
[C---:B------:R-:W-:Y:S01]  /*6b60*/  LOP3.LUT P0, R19, R16.reuse, 0x3, RZ, 0xc0, !PT ;  /* 0x0000000310137812 */ /* 0x040fe2000780c0ff */
[----:B------:R-:W-:Y:S01]  /*6b70*/  ULDC UR4, c[0x0][0x608] ;  /* 0x0001820000047ab9 */ /* 0x000fe20000000800 */
[----:B------:R-:W-:Y:S01]  /*6b80*/  LOP3.LUT R17, R16, 0x7f, RZ, 0xc0, !PT ;  /* 0x0000007f10117812 */ /* 0x000fe200078ec0ff */
[----:B------:R-:W-:Y:S01]  /*6b90*/  ULDC.64 UR8, c[0x0][0x208] ;  /* 0x0000820000087ab9 */ /* 0x000fe20000000a00 */
[----:B------:R-:W-:Y:S01]  /*6ba0*/  FMUL R9, R9, UR4 ;  /* 0x0000000409097c20 */ /* 0x000fe20008400000 */
[----:B------:R-:W-:Y:S01]  /*6bb0*/  BSSY B0, `(.L_x_62) ;  /* 0x0000018000007945 */ /* 0x000fe20003800000 */
[----:B------:R-:W-:-:S07]  /*6bc0*/  SHF.R.U32.HI R18, RZ, 0x5, R17 ;  /* 0x00000005ff127819 */ /* 0x000fce0000011611 */
[----:B------:R-:W-:Y:S05]  /*6bd0*/  @P0 BRA `(.L_x_63) ;  /* 0x0000000000540947 */ /* 0x000fea0003800000 */
[----:B------:R-:W2:Y:S01]  /*6be0*/  S2UR UR4, SR_CTAID.X ;  /* 0x00000000000479c3 */ /* 0x000ea20000002500 */
[----:B------:R-:W-:Y:S01]  /*6bf0*/  SHF.R.U32.HI R0, RZ, 0x2, R16 ;  /* 0x00000002ff007819 */ /* 0x000fe20000011610 */
[----:B------:R-:W-:-:S03]  /*6c00*/  IMAD.SHL.U32 R3, R18, 0x10, RZ ;  /* 0x0000001012037824 */ /* 0x000fc600078e00ff */
[----:B------:R-:W-:-:S04]  /*6c10*/  LOP3.LUT R0, R0, 0x7, RZ, 0xc0, !PT ;  /* 0x0000000700007812 */ /* 0x000fc800078ec0ff */
[----:B------:R-:W-:Y:S01]  /*6c20*/  LOP3.LUT R0, R3, 0xfffffff0, R0, 0xe2, !PT ;  /* 0xfffffff003007812 */ /* 0x000fe200078ee200 */
[----:B--2---:R-:W-:-:S03]  /*6c30*/  USHF.L.U32 UR6, UR4, 0x6, URZ ;  /* 0x0000000604067899 */ /* 0x004fc6000800063f */
[----:B------:R-:W-:Y:S02]  /*6c40*/  ULDC.64 UR4, c[0x0][0x688] ;  /* 0x0001a20000047ab9 */ /* 0x000fe40000000a00 */
[----:B------:R-:W-:Y:S02]  /*6c50*/  UIMAD UR4, UR36, UR4, UR6 ;  /* 0x00000004240472a4 */ /* 0x000fe4000f8e0206 */
[----:B------:R-:W-:Y:S02]  /*6c60*/  LOP3.LUT R3, R0, UR6, RZ, 0xfc, !PT ;  /* 0x0000000600037c12 */ /* 0x000fe4000f8efcff */
[----:B------:R-:W-:-:S03]  /*6c70*/  UIMAD UR4, UR37, UR5, UR4 ;  /* 0x00000005250472a4 */ /* 0x000fc6000f8e0204 */
[C---:B------:R-:W-:Y:S01]  /*6c80*/  VIADD R6, R3.reuse, 0x8 ;  /* 0x0000000803067836 */ /* 0x040fe20000000000 */
[----:B------:R-:W-:Y:S02]  /*6c90*/  ULDC UR5, c[0x0][0x288] ;  /* 0x0000a20000057ab9 */ /* 0x000fe40000000800 */
[----:B------:R-:W-:Y:S02]  /*6ca0*/  ISETP.GE.U32.AND P0, PT, R3, UR5, PT ;  /* 0x0000000503007c0c */ /* 0x000fe4000bf06070 */
[----:B------:R-:W-:Y:S02]  /*6cb0*/  IADD3 R0, P2, R0, UR4, RZ ;  /* 0x0000000400007c10 */ /* 0x000fe4000ff5e0ff */
[----:B------:R-:W-:Y:S01]  /*6cc0*/  ISETP.GE.U32.AND P1, PT, R6, UR5, PT ;  /* 0x0000000506007c0c */ /* 0x000fe2000bf26070 */
[----:B------:R-:W-:Y:S01]  /*6cd0*/  ULDC.64 UR4, c[0x0][0x680] ;  /* 0x0001a00000047ab9 */ /* 0x000fe20000000a00 */
[----:B------:R-:W-:Y:S02]  /*6ce0*/  IADD3.X R3, RZ, RZ, RZ, P2, !PT ;  /* 0x000000ffff037210 */ /* 0x000fe400017fe4ff */
[----:B------:R-:W-:-:S04]  /*6cf0*/  LEA R6, P2, R0, UR4, 0x2 ;  /* 0x0000000400067c11 */ /* 0x000fc8000f8410ff */
[----:B------:R-:W-:-:S05]  /*6d00*/  LEA.HI.X R7, R0, UR5, R3, 0x2, P2 ;  /* 0x0000000500077c11 */ /* 0x000fca00090f1403 */
[----:B------:R2:W-:Y:S04]  /*6d10*/  @!P0 STG.E desc[UR8][R6.64], R5 ;  /* 0x0000000506008986 */ /* 0x0005e8000c101908 */
[----:B------:R2:W-:Y:S02]  /*6d20*/  @!P1 STG.E desc[UR8][R6.64+0x20], R4 ;  /* 0x0000200406009986 */ /* 0x0005e4000c101908 */
.L_x_63:
[----:B------:R-:W-:Y:S05]  /*6d30*/  BSYNC B0 ;  /* 0x0000000000007941 */ /* 0x000fea0003800000 */
.L_x_62:
[----:B------:R-:W-:Y:S01]  /*6d40*/  ULDC.64 UR4, c[0x0][0x730] ;  /* 0x0001cc0000047ab9 */ /* 0x000fe20000000a00 */
[-C--:B------:R-:W-:Y:S01]  /*6d50*/  FMUL R23, R58, R9.reuse ;  /* 0x000000093a177220 */ /* 0x080fe20000400000 */
[----:B------:R-:W-:Y:S01]  /*6d60*/  ISETP.NE.U32.AND P0, PT, RZ, UR4, PT ;  /* 0x00000004ff007c0c */ /* 0x000fe2000bf05070 */
[-C--:B------:R-:W-:Y:S01]  /*6d70*/  FMUL R59, R59, R9.reuse ;  /* 0x000000093b3b7220 */ /* 0x080fe20000400000 */
[-C--:B------:R-:W-:Y:S01]  /*6d80*/  FMUL R25, R62, R9.reuse ;  /* 0x000000093e197220 */ /* 0x080fe20000400000 */
[----:B------:R-:W-:Y:S01]  /*6d90*/  FMUL R63, R63, R9 ;  /* 0x000000093f3f7220 */ /* 0x000fe20000400000 */
[----:B------:R-:W-:-:S13]  /*6da0*/  ISETP.NE.AND.EX P0, PT, RZ, UR5, PT, P0 ;  /* 0x00000005ff007c0c */ /* 0x000fda000bf05300 */
[----:B------:R-:W-:Y:S05]  /*6db0*/  @P0 BRA `(.L_x_64) ;  /* 0x0000000000200947 */ /* 0x000fea0003800000 */
[----:B------:R-:W-:Y:S02]  /*6dc0*/  ULDC.64 UR4, c[0x0][0x728] ;  /* 0x0001ca0000047ab9 */ /* 0x000fe40000000a00 */
[----:B------:R-:W-:-:S04]  /*6dd0*/  ISETP.NE.U32.AND P0, PT, RZ, UR4, PT ;  /* 0x00000004ff007c0c */ /* 0x000fc8000bf05070 */
[----:B------:R-:W-:-:S13]  /*6de0*/  ISETP.NE.AND.EX P0, PT, RZ, UR5, PT, P0 ;  /* 0x00000005ff007c0c */ /* 0x000fda000bf05300 */
[----:B------:R-:W-:Y:S05]  /*6df0*/  @!P0 BRA `(.L_x_65) ;  /* 0x00000000000c8947 */ /* 0x000fea0003800000 */
[----:B--2---:R-:W2:Y:S02]  /*6e00*/  LDC.64 R4, c[0x0][0x728] ;  /* 0x0001ca00ff047b82 */ /* 0x004ea40000000a00 */
[----:B--2---:R4:W5:Y:S01]  /*6e10*/  LDG.E R4, desc[UR8][R4.64] ;  /* 0x0000000804047981 */ /* 0x004962000c1e1900 */
[----:B------:R-:W-:Y:S05]  /*6e20*/  BRA `(.L_x_64) ;  /* 0x0000000000047947 */ /* 0x000fea0003800000 */
.L_x_65:
[----:B--2---:R-:W3:Y:S02]  /*6e30*/  LDC R4, c[0x0][0x720] ;  /* 0x0001c800ff047b82 */ /* 0x004ee40000000800 */
.L_x_64:
[----:B------:R-:W-:Y:S01]  /*6e40*/  MOV R0, RZ ;  /* 0x000000ff00007202 */ /* 0x000fe20000000f00 */
[----:B---3-5:R-:W-:-:S03]  /*6e50*/  IMAD.MOV.U32 R22, RZ, RZ, R4 ;  /* 0x000000ffff167224 */ /* 0x028fc600078e0004 */
[----:B------:R-:W-:-:S13]  /*6e60*/  LOP3.LUT P0, RZ, R0, 0x9f, RZ, 0xc0, !PT ;  /* 0x0000009f00ff7812 */ /* 0x000fda000780c0ff */
[----:B------:R-:W-:Y:S05]  /*6e70*/  @!P0 BRA `(.L_x_66) ;  /* 0x0000000000408947 */ /* 0x000fea0003800000 */
[----:B------:R-:W-:Y:S01]  /*6e80*/  MOV R0, 0x0 ;  /* 0x0000000000007802 */ /* 0x000fe20000000f00 */
[----:B------:R-:W-:Y:S01]  /*6e90*/  ULDC.64 UR4, c[0x4][0x68] ;  /* 0x01001a0000047ab9 */ /* 0x000fe20000000a00 */
[----:B------:R-:W-:Y:S01]  /*6ea0*/  ULDC.64 UR6, c[0x4][0x8] ;  /* 0x0100020000067ab9 */ /* 0x000fe20000000a00 */
[----:B--2---:R-:W-:Y:S01]  /*6eb0*/  IMAD.U32 R4, RZ, RZ, UR4 ;  /* 0x00000004ff047e24 */ /* 0x004fe2000f8e00ff */
[----:B------:R2:W3:Y:S01]  /*6ec0*/  LDC.64 R14, c[0x4][R0] ;  /* 0x01000000000e7b82 */ /* 0x0004e20000000a00 */
[----:B----4-:R-:W-:Y:S01]  /*6ed0*/  IMAD.U32 R5, RZ, RZ, UR5 ;  /* 0x00000005ff057e24 */ /* 0x010fe2000f8e00ff */
[----:B------:R-:W-:Y:S01]  /*6ee0*/  ULDC.64 UR4, c[0x4][0x70] ;  /* 0x01001c0000047ab9 */ /* 0x000fe20000000a00 */
[----:B------:R-:W-:Y:S02]  /*6ef0*/  IMAD.U32 R10, RZ, RZ, UR6 ;  /* 0x00000006ff0a7e24 */ /* 0x000fe4000f8e00ff */
[----:B------:R-:W-:Y:S02]  /*6f00*/  IMAD.U32 R6, RZ, RZ, UR4 ;  /* 0x00000004ff067e24 */ /* 0x000fe4000f8e00ff */
[----:B------:R-:W-:-:S02]  /*6f10*/  IMAD.U32 R7, RZ, RZ, UR5 ;  /* 0x00000005ff077e24 */ /* 0x000fc4000f8e00ff */
[----:B------:R-:W-:Y:S02]  /*6f20*/  IMAD.U32 R11, RZ, RZ, UR7 ;  /* 0x00000007ff0b7e24 */ /* 0x000fe4000f8e00ff */
[----:B------:R-:W-:Y:S02]  /*6f30*/  IMAD.MOV.U32 R8, RZ, RZ, 0x70 ;  /* 0x00000070ff087424 */ /* 0x000fe400078e00ff */
[----:B------:R-:W-:Y:S02]  /*6f40*/  IMAD.MOV.U32 R12, RZ, RZ, 0x1 ;  /* 0x00000001ff0c7424 */ /* 0x000fe400078e00ff */
[----:B--2---:R-:W-:-:S07]  /*6f50*/  IMAD.MOV.U32 R13, RZ, RZ, RZ ;  /* 0x000000ffff0d7224 */ /* 0x004fce00078e00ff */
[----:B-1----:R-:W-:-:S07]  /*6f60*/  LEPC R20, `(.L_x_66) ;  /* 0x000000001014794e */ /* 0x002fce0000000000 */
[----:B---3--:R-:W-:Y:S05]  /*6f70*/  CALL.ABS.NOINC R14 ;  /* 0x000000000e007343 */ /* 0x008fea0003c00000 */
.L_x_66:
        /* <DEDUP_REMOVED lines=18> */
.L_x_67:
[----:B------:R-:W-:Y:S01]  /*70a0*/  ULDC.64 UR4, c[0x0][0x730] ;  /* 0x0001cc0000047ab9 */ /* 0x000fe20000000a00 */
[----:B------:R-:W-:Y:S01]  /*70b0*/  VIADD R17, R17, 0x1f ;  /* 0x0000001f11117836 */ /* 0x000fe20000000000 */
[----:B------:R-:W-:Y:S01]  /*70c0*/  ISETP.NE.U32.AND P0, PT, RZ, UR4, PT ;  /* 0x00000004ff007c0c */ /* 0x000fe2000bf05070 */
[----:B------:R-:W-:Y:S01]  /*70d0*/  IMAD R19, R18, 0x10, R19 ;  /* 0x0000001012137824 */ /* 0x000fe200078e0213 */
[C---:B------:R-:W-:Y:S02]  /*70e0*/  SHF.L.U32 R0, R16.reuse, 0x4, RZ ;  /* 0x0000000410007819 */ /* 0x040fe400000006ff */
[----:B------:R-:W-:Y:S02]  /*70f0*/  ISETP.NE.AND.EX P0, PT, RZ, UR5, PT, P0 ;  /* 0x00000005ff007c0c */ /* 0x000fe4000bf05300 */
[----:B--2---:R-:W-:Y:S01]  /*7100*/  SHF.R.U32.HI R4, RZ, 0x1, R16 ;  /* 0x00000001ff047819 */ /* 0x004fe20000011610 */
[----:B------:R-:W-:Y:S01]  /*7110*/  IMAD.SHL.U32 R16, R16, 0x2, RZ ;  /* 0x0000000210107824 */ /* 0x000fe200078e00ff */
[----:B------:R-:W-:-:S02]  /*7120*/  LOP3.LUT R3, R0, 0x40, RZ, 0xc0, !PT ;  /* 0x0000004000037812 */ /* 0x000fc400078ec0ff */
[----:B------:R-:W-:Y:S02]  /*7130*/  LOP3.LUT R0, R0, 0x80, RZ, 0xc0, !PT ;  /* 0x0000008000007812 */ /* 0x000fe400078ec0ff */
[----:B------:R-:W-:-:S03]  /*7140*/  LOP3.LUT R3, R3, 0x8, R4, 0xf8, !PT ;  /* 0x0000000803037812 */ /* 0x000fc600078ef804 */
[----:B------:R-:W-:Y:S01]  /*7150*/  IMAD.U32 R0, R19, 0x10, R0 ;  /* 0x0000001013007824 */ /* 0x000fe200078e0000 */
[----:B------:R-:W-:Y:S01]  /*7160*/  LOP3.LUT R3, R3, 0x8, R16, 0x78, !PT ;  /* 0x0000000803037812 */ /* 0x000fe200078e7810 */
[----:B------:R-:W2:Y:S01]  /*7170*/  @P0 LDC R22, c[0x0][0x720] ;  /* 0x0001c800ff160b82 */ /* 0x000ea20000000800 */
[----:B------:R-:W-:-:S03]  /*7180*/  ISETP.GT.U32.AND P0, PT, R17, 0x3e, PT ;  /* 0x0000003e1100780c */ /* 0x000fc60003f04070 */
[----:B------:R-:W-:Y:S02]  /*7190*/  IMAD.IADD R3, R3, 0x1, R0 ;  /* 0x0000000103037824 */ /* 0x000fe400078e0200 */
[-C--:B--2---:R-:W-:Y:S01]  /*71a0*/  FMUL R56, R56, R22.reuse ;  /* 0x0000001638387220 */ /* 0x084fe20000400000 */
[-C--:B------:R-:W-:Y:S01]  /*71b0*/  FMUL R57, R57, R22.reuse ;  /* 0x0000001639397220 */ /* 0x080fe20000400000 */
[-C--:B------:R-:W-:Y:S01]  /*71c0*/  FMUL R4, R23, R22.reuse ;  /* 0x0000001617047220 */ /* 0x080fe20000400000 */
[-C--:B----4-:R-:W-:Y:S01]  /*71d0*/  FMUL R5, R59, R22.reuse ;  /* 0x000000163b057220 */ /* 0x090fe20000400000 */
[-C--:B------:R-:W-:Y:S01]  /*71e0*/  FMUL R60, R60, R22.reuse ;  /* 0x000000163c3c7220 */ /* 0x080fe20000400000 */
[-C--:B------:R-:W-:Y:S01]  /*71f0*/  FMUL R61, R61, R22.reuse ;  /* 0x000000163d3d7220 */ /* 0x080fe20000400000 */
[-C--:B------:R-:W-:Y:S01]  /*7200*/  FMUL R6, R25, R22.reuse ;  /* 0x0000001619067220 */ /* 0x080fe20000400000 */
[----:B------:R-:W-:Y:S01]  /*7210*/  FMUL R7, R63, R22 ;  /* 0x000000163f077220 */ /* 0x000fe20000400000 */
[----:B------:R-:W-:-:S02]  /*7220*/  F2FP.F16.F32.PACK_AB R56, R57, R56 ;  /* 0x000000383938723e */ /* 0x000fc400000000ff */
[----:B------:R-:W-:Y:S02]  /*7230*/  F2FP.F16.F32.PACK_AB R57, R5, R4 ;  /* 0x000000040539723e */ /* 0x000fe400000000ff */
[----:B------:R-:W-:Y:S02]  /*7240*/  F2FP.F16.F32.PACK_AB R58, R61, R60 ;  /* 0x0000003c3d3a723e */ /* 0x000fe400000000ff */
[----:B------:R-:W-:Y:S01]  /*7250*/  F2FP.F16.F32.PACK_AB R59, R7, R6 ;  /* 0x00000006073b723e */ /* 0x000fe200000000ff */
[----:B------:R-:W-:Y:S06]  /*7260*/  @P0 BRA `(.L_x_68) ;  /* 0x0000000000040947 */ /* 0x000fec0003800000 */
[----:B------:R-:W-:-:S04]  /*7270*/  DEPBAR.LE SB0, 0x0 ;  /* 0x000080000000791a */ /* 0x000fc80000000000 */
.L_x_68:
[----:B------:R-:W-:Y:S05]  /*7280*/  WARPSYNC.ALL ;  /* 0x0000000000007948 */ /* 0x000fea0003800000 */
[----:B------:R-:W-:Y:S01]  /*7290*/  BAR.SYNC.DEFER_BLOCKING 0x1, 0x80 ;  /* 0x0042000000007b1d */ /* 0x000fe20000010000 */
[----:B------:R-:W-:-:S05]  /*72a0*/  IMAD R3, R3, 0x2, R2 ;  /* 0x0000000203037824 */ /* 0x000fca00078e0202 */
[----:B------:R-:W-:Y:S01]  /*72b0*/  BSSY B0, `(.L_x_69) ;  /* 0x0000015000007945 */ /* 0x000fe20003800000 */
[----:B------:R2:W-:Y:S01]  /*72c0*/  STSM.16.M88.4 [R3], R56 ;  /* 0x0000003803007844 */ /* 0x0005e20000000200 */
[----:B------:R-:W-:Y:S01]  /*72d0*/  @!PT LDS RZ, [RZ] ;  /* 0x00000000fffff984 */ /* 0x000fe20000000800 */
[----:B------:R-:W-:Y:S01]  /*72e0*/  @!PT LDS RZ, [RZ] ;  /* 0x00000000fffff984 */ /* 0x000fe20000000800 */
[----:B------:R-:W-:Y:S01]  /*72f0*/  @!PT LDS RZ, [RZ] ;  /* 0x00000000fffff984 */ /* 0x000fe20000000800 */
[----:B------:R-:W-:Y:S01]  /*7300*/  @!PT LDS RZ, [RZ] ;  /* 0x00000000fffff984 */ /* 0x000fe20000000800 */
[----:B------:R3:W-:Y:S06]  /*7310*/  MEMBAR.ALL.CTA ;  /* 0x0000000000007992 */ /* 0x0007ec0000008000 */
[----:B---3--:R-:W3:Y:S02]  /*7320*/  FENCE.VIEW.ASYNC.S ;  /* 0x00000000000073c6 */ /* 0x008ee40000000000 */
[----:B---3--:R-:W-:Y:S06]  /*7330*/  BAR.SYNC.DEFER_BLOCKING 0x1, 0x80 ;  /* 0x0042000000007b1d */ /* 0x008fec0000010000 */
[----:B------:R-:W-:Y:S05]  /*7340*/  @P0 BRA `(.L_x_70) ;  /* 0x00000000002c0947 */ /* 0x000fea0003800000 */
[----:B------:R-:W3:Y:S01]  /*7350*/  S2UR UR10, SR_CTAID.X ;  /* 0x00000000000a79c3 */ /* 0x000ee20000002500 */
[----:B------:R-:W-:Y:S01]  /*7360*/  ULDC.64 UR4, c[0x0][0x198] ;  /* 0x0000660000047ab9 */ /* 0x000fe20000000a00 */
[----:B------:R-:W-:Y:S01]  /*7370*/  R2UR UR8, R2 ;  /* 0x00000000020872ca */ /* 0x000fe200000e0000 */
[----:B------:R-:W-:Y:S01]  /*7380*/  UIADD3 UR4, UP0, UR4, 0x670, URZ ;  /* 0x0000067004047890 */ /* 0x000fe2000ff1e03f */
[----:B------:R-:W-:Y:S01]  /*7390*/  UMOV UR9, URZ ;  /* 0x0000003f00097c82 */ /* 0x000fe20008000000 */
[----:B------:R-:W-:Y:S02]  /*73a0*/  UMOV UR11, UR36 ;  /* 0x00000024000b7c82 */ /* 0x000fe40008000000 */
[----:B------:R-:W-:Y:S01]  /*73b0*/  UIADD3.X UR5, URZ, UR5, URZ, UP0, !UPT ;  /* 0x000000053f057290 */ /* 0x000fe200087fe43f */
[----:B------:R-:W-:Y:S01]  /*73c0*/  UMOV UR12, UR37 ;  /* 0x00000025000c7c82 */ /* 0x000fe20008000000 */
[----:B---3--:R-:W-:-:S09]  /*73d0*/  USHF.L.U32 UR10, UR10, 0x6, URZ ;  /* 0x000000060a0a7899 */ /* 0x008fd2000800063f */
[----:B------:R3:W-:Y:S02]  /*73e0*/  UTMASTG.4D [UR8], [UR4] ;  /* 0x00000008040073b5 */ /* 0x0007e40008018000 */
[----:B---3--:R0:W-:Y:S02]  /*73f0*/  UTMACMDFLUSH ;  /* 0x00000000000079b7 */ /* 0x0081e40000000000 */
.L_x_70:
[----:B------:R-:W-:Y:S05]  /*7400*/  BSYNC B0 ;  /* 0x0000000000007941 */ /* 0x000fea0003800000 */
.L_x_69:
[----:B------:R-:W-:-:S04]  /*7410*/  DEPBAR.LE SB0, 0x0 ;  /* 0x000080000000791a */ /* 0x000fc80000000000 */
[----:B------:R-:W-:Y:S05]  /*7420*/  EXIT ;  /* 0x000000000000794d */ /* 0x000fea0003800000 */
        .weak           $__internal_0_$__cuda_sm20_rcp_rn_f32_slowpath
        .type           $__internal_0_$__cuda_sm20_rcp_rn_f32_slowpath,@function
        .size           $__internal_0_$__cuda_sm20_rcp_rn_f32_slowpath,(.L_x_76 - $__internal_0_$__cuda_sm20_rcp_rn_f32_slowpath)
$__internal_0_$__cuda_sm20_rcp_rn_f32_slowpath:
[----:B------:R-:W-:Y:S01]  /*7430*/  IMAD.SHL.U32 R0, R3, 0x2, RZ ;  /* 0x0000000203007824 */ /* 0x000fe200078e00ff */
[----:B------:R-:W-:Y:S04]  /*7440*/  BSSY B2, `(.L_x_71) ;  /* 0x0000030000027945 */ /* 0x000fe80003800000 */
[----:B------:R-:W-:-:S04]  /*7450*/  SHF.R.U32.HI R13, RZ, 0x18, R0 ;  /* 0x00000018ff0d7819 */ /* 0x000fc80000011600 */
[----:B------:R-:W-:-:S13]  /*7460*/  ISETP.NE.U32.AND P0, PT, R13, RZ, PT ;  /* 0x000000ff0d00720c */ /* 0x000fda0003f05070 */
[----:B------:R-:W-:Y:S05]  /*7470*/  @P0 BRA `(.L_x_72) ;  /* 0x0000000000280947 */ /* 0x000fea0003800000 */
[----:B------:R-:W-:-:S05]  /*7480*/  IMAD.SHL.U32 R0, R3, 0x2, RZ ;  /* 0x0000000203007824 */ /* 0x000fca00078e00ff */
[----:B------:R-:W-:-:S13]  /*7490*/  ISETP.NE.AND P0, PT, R0, RZ, PT ;  /* 0x000000ff0000720c */ /* 0x000fda0003f05270 */
[----:B------:R-:W-:Y:S01]  /*74a0*/  @P0 FFMA R7, R3, 1.84467440737095516160e+19, RZ ;  /* 0x5f80000003070823 */ /* 0x000fe200000000ff */
[----:B------:R-:W-:Y:S08]  /*74b0*/  @!P0 MUFU.RCP R6, R3 ;  /* 0x0000000300068308 */ /* 0x000ff00000001000 */
[----:B------:R-:W1:Y:S02]  /*74c0*/  @P0 MUFU.RCP R0, R7 ;  /* 0x0000000700000308 */ /* 0x000e640000001000 */
[----:B-1----:R-:W-:-:S04]  /*74d0*/  @P0 FFMA R10, R7, R0, -1 ;  /* 0xbf800000070a0423 */ /* 0x002fc80000000000 */
[----:B------:R-:W-:-:S04]  /*74e0*/  @P0 FADD.FTZ R11, -R10, -RZ ;  /* 0x800000ff0a0b0221 */ /* 0x000fc80000010100 */
[----:B------:R-:W-:-:S04]  /*74f0*/  @P0 FFMA R0, R0, R11, R0 ;  /* 0x0000000b00000223 */ /* 0x000fc80000000000 */
[----:B------:R-:W-:Y:S01]  /*7500*/  @P0 FFMA R6, R0, 1.84467440737095516160e+19, RZ ;  /* 0x5f80000000060823 */ /* 0x000fe200000000ff */
[----:B------:R-:W-:Y:S06]  /*7510*/  BRA `(.L_x_73) ;  /* 0x0000000000887947 */ /* 0x000fec0003800000 */
.L_x_72:
[----:B------:R-:W-:-:S05]  /*7520*/  VIADD R22, R13, 0xffffff03 ;  /* 0xffffff030d167836 */ /* 0x000fca0000000000 */
[----:B------:R-:W-:-:S13]  /*7530*/  ISETP.GT.U32.AND P0, PT, R22, 0x1, PT ;  /* 0x000000011600780c */ /* 0x000fda0003f04070 */
[----:B------:R-:W-:Y:S05]  /*7540*/  @P0 BRA `(.L_x_74) ;  /* 0x0000000000780947 */ /* 0x000fea0003800000 */
[----:B------:R-:W-:Y:S01]  /*7550*/  LOP3.LUT R0, R3, 0x7fffff, RZ, 0xc0, !PT ;  /* 0x007fffff03007812 */ /* 0x000fe200078ec0ff */
[----:B------:R-:W-:-:S03]  /*7560*/  IMAD.MOV.U32 R11, RZ, RZ, 0x3 ;  /* 0x00000003ff0b7424 */ /* 0x000fc600078e00ff */
[----:B------:R-:W-:Y:S02]  /*7570*/  LOP3.LUT R0, R0, 0x3f800000, RZ, 0xfc, !PT ;  /* 0x3f80000000007812 */ /* 0x000fe400078efcff */
[----:B------:R-:W-:Y:S02]  /*7580*/  SHF.L.U32 R11, R11, R22, RZ ;  /* 0x000000160b0b7219 */ /* 0x000fe400000006ff */
[----:B------:R-:W1:Y:S02]  /*7590*/  MUFU.RCP R7, R0 ;  /* 0x0000000000077308 */ /* 0x000e640000001000 */
[----:B-1----:R-:W-:-:S04]  /*75a0*/  FFMA R6, R0, R7, -1 ;  /* 0xbf80000000067423 */ /* 0x002fc80000000007 */
[----:B------:R-:W-:-:S04]  /*75b0*/  FADD.FTZ R6, -R6, -RZ ;  /* 0x800000ff06067221 */ /* 0x000fc80000010100 */
[CCC-:B------:R-:W-:Y:S01]  /*75c0*/  FFMA.RM R10, R7.reuse, R6.reuse, R7.reuse ;  /* 0x00000006070a7223 */ /* 0x1c0fe20000004007 */
[----:B------:R-:W-:-:S04]  /*75d0*/  FFMA.RP R7, R7, R6, R7 ;  /* 0x0000000607077223 */ /* 0x000fc80000008007 */
[C---:B------:R-:W-:Y:S02]  /*75e0*/  LOP3.LUT R6, R10.reuse, 0x7fffff, RZ, 0xc0, !PT ;  /* 0x007fffff0a067812 */ /* 0x040fe400078ec0ff */
[----:B------:R-:W-:Y:S02]  /*75f0*/  FSETP.NEU.FTZ.AND P0, PT, R10, R7, PT ;  /* 0x000000070a00720b */ /* 0x000fe40003f1d000 */
[----:B------:R-:W-:Y:S02]  /*7600*/  LOP3.LUT R6, R6, 0x800000, RZ, 0xfc, !PT ;  /* 0x0080000006067812 */ /* 0x000fe400078efcff */
[----:B------:R-:W-:Y:S02]  /*7610*/  SEL R7, RZ, 0xffffffff, !P0 ;  /* 0xffffffffff077807 */ /* 0x000fe40004000000 */
[----:B------:R-:W-:-:S03]  /*7620*/  LOP3.LUT R11, R11, R6, RZ, 0xc0, !PT ;  /* 0x000000060b0b7212 */ /* 0x000fc600078ec0ff */
[----:B------:R-:W-:Y:S01]  /*7630*/  IMAD.MOV R7, RZ, RZ, -R7 ;  /* 0x000000ffff077224 */ /* 0x000fe200078e0a07 */
[----:B------:R-:W-:-:S04]  /*7640*/  SHF.R.U32.HI R11, RZ, R22, R11 ;  /* 0x00000016ff0b7219 */ /* 0x000fc8000001160b */
[--C-:B------:R-:W-:Y:S01]  /*7650*/  LOP3.LUT P1, RZ, R7, R22, R6.reuse, 0xf8, !PT ;  /* 0x0000001607ff7212 */ /* 0x100fe2000782f806 */
[----:B------:R-:W-:Y:S01]  /*7660*/  VIADD R7, R13, 0xffffff04 ;  /* 0xffffff040d077836 */ /* 0x000fe20000000000 */
[C---:B------:R-:W-:Y:S02]  /*7670*/  LOP3.LUT P0, RZ, R11.reuse, 0x1, RZ, 0xc0, !PT ;  /* 0x000000010bff7812 */ /* 0x040fe4000780c0ff */
[----:B------:R-:W-:Y:S02]  /*7680*/  LOP3.LUT P2, RZ, R11, 0x2, RZ, 0xc0, !PT ;  /* 0x000000020bff7812 */ /* 0x000fe4000784c0ff */
[----:B------:R-:W-:Y:S02]  /*7690*/  SHF.R.U32.HI R6, RZ, R7, R6 ;  /* 0x00000007ff067219 */ /* 0x000fe40000011606 */
[----:B------:R-:W-:Y:S02]  /*76a0*/  PLOP3.LUT P0, PT, P0, P1, P2, 0xe0, 0x0 ;  /* 0x000000000000781c */ /* 0x000fe40000703c20 */
[----:B------:R-:W-:-:S02]  /*76b0*/  LOP3.LUT P1, RZ, R3, 0x7fffff, RZ, 0xc0, !PT ;  /* 0x007fffff03ff7812 */ /* 0x000fc4000782c0ff */
[----:B------:R-:W-:-:S05]  /*76c0*/  SEL R0, RZ, 0x1, !P0 ;  /* 0x00000001ff007807 */ /* 0x000fca0004000000 */
[----:B------:R-:W-:-:S05]  /*76d0*/  IMAD.MOV R0, RZ, RZ, -R0 ;  /* 0x000000ffff007224 */ /* 0x000fca00078e0a00 */
[----:B------:R-:W-:-:S13]  /*76e0*/  ISETP.GE.AND P0, PT, R0, RZ, PT ;  /* 0x000000ff0000720c */ /* 0x000fda0003f06270 */
[----:B------:R-:W-:-:S04]  /*76f0*/  @!P0 VIADD R6, R6, 0x1 ;  /* 0x0000000106068836 */ /* 0x000fc80000000000 */
[----:B------:R-:W-:-:S05]  /*7700*/  @!P1 IMAD.SHL.U32 R6, R6, 0x2, RZ ;  /* 0x0000000206069824 */ /* 0x000fca00078e00ff */
[----:B------:R-:W-:Y:S01]  /*7710*/  LOP3.LUT R6, R6, 0x80000000, R3, 0xf8, !PT ;  /* 0x8000000006067812 */ /* 0x000fe200078ef803 */
[----:B------:R-:W-:Y:S06]  /*7720*/  BRA `(.L_x_73) ;  /* 0x0000000000047947 */ /* 0x000fec0003800000 */
.L_x_74:
[----:B------:R1:W2:Y:S02]  /*7730*/  MUFU.RCP R6, R3 ;  /* 0x0000000300067308 */ /* 0x0002a40000001000 */
.L_x_73:
[----:B------:R-:W-:Y:S05]  /*7740*/  BSYNC B2 ;  /* 0x0000000000027941 */ /* 0x000fea0003800000 */
.L_x_71:
[----:B--2---:R-:W-:Y:S02]  /*7750*/  IMAD.MOV.U32 R0, RZ, RZ, R6 ;  /* 0x000000ffff007224 */ /* 0x004fe400078e0006 */
[----:B------:R-:W-:Y:S02]  /*7760*/  IMAD.MOV.U32 R6, RZ, RZ, R12 ;  /* 0x000000ffff067224 */ /* 0x000fe400078e000c */
[----:B------:R-:W-:-:S04]  /*7770*/  IMAD.MOV.U32 R7, RZ, RZ, 0x0 ;  /* 0x00000000ff077424 */ /* 0x000fc800078e00ff */
[----:B-1----:R-:W-:Y:S05]  /*7780*/  RET.REL.NODEC R6 `(_ZN7cutlass13device_kernelINS_4fmha6kernel13FmhaKernelTmaINS1_10collective15FmhaMainloopTmaINS_6half_tEfN4cute5tupleIJNS7_1CILi64EEESA_NS9_ILi16EEEEEENS4_12CausalFusionEJEEENS4_15FmhaFwdEpilogueIS6_fNS8_IJSA_SB_SA_EEEEEJEEEEEvNT_6ParamsE) ;  /* 0xffffff88061c7950 */ /* 0x002fea0003c3ffff */
.L_x_75:
[----:B------:R-:W-:-:S00]  /*7790*/  BRA `(.L_x_75) ;  /* 0xfffffffc00fc7947 */ /* 0x000fc0000383ffff */
[----:B------:R-:W-:-:S00]  /*77a0*/  NOP ;  /* 0x0000000000007918 */ /* 0x000fc00000000000 */
        /* <DEDUP_REMOVED lines=13> */
.L_x_76:


//--------------------- .nv.global.init           --------------------------
	.section	.nv.global.init,"aw",@progbits
.nv.global.init:
	.type		$str$23,@object
	.size		$str$23,($str$24 - $str$23)
$str$23:
        /*0000*/ 	.byte	0x28, 0x61, 0x64, 0x64, 0x72, 0x65, 0x73, 0x73, 0x20, 0x26, 0x20, 0x6d, 0x61, 0x73, 0x6b, 0x29
        /*0010*/ 	.byte	0x20, 0x3d, 0x3d, 0x20, 0x30, 0x00
	.type		$str$24,@object
	.size		$str$24,(__unnamed_1 - $str$24)
$str$24:
        /*0016*/ 	.byte	0x2f, 0x74, 0x6d, 0x70, 0x2f, 0x63, 0x75, 0x74, 0x6c, 0x61, 0x73, 0x73, 0x5f, 0x73, 0x77, 0x65
        /*0026*/ 	.byte	0x65, 0x70, 0x5f, 0x73, 0x72, 0x63, 0x2f, 0x69, 0x6e, 0x63, 0x6c, 0x75, 0x64, 0x65, 0x2f, 0x63
        /*0036*/ 	.byte	0x75, 0x74, 0x65, 0x2f, 0x70, 0x6f, 0x69, 0x6e, 0x74, 0x65, 0x72, 0x5f, 0x66, 0x6c, 0x61, 0x67
        /*0046*/ 	.byte	0x67, 0x65, 0x64, 0x2e, 0x68, 0x70, 0x70, 0x00
	.type		__unnamed_1,@object
	.size		__unnamed_1,(.L_0 - __unnamed_1)
__unnamed_1:
        /*004e*/ 	.byte	0x61, 0x75, 0x74, 0x6f, 0x20, 0x63, 0x75, 0x74, 0x65, 0x3a, 0x3a, 0x61, 0x73, 0x5f, 0x70, 0x6f
        /* <DEDUP_REMOVED lines=27> */
        /*020e*/ 	.byte	0x3e, 0x3e, 0x5d, 0x00
.L_0:


//--------------------- .nv.shared._ZN7cutlass13device_kernelINS_4fmha6kernel13FmhaKernelTmaINS1_10collective15FmhaMainloopTmaINS_6half_tEfN4cute5tupleIJNS7_1CILi64EEESA_NS9_ILi16EEEEEENS4_12CausalFusionEJEEENS4_15FmhaFwdEpilogueIS6_fNS8_IJSA_SB_SA_EEEEEJEEEEEvNT_6ParamsE --------------------------
	.section	.nv.shared._ZN7cutlass13device_kernelINS_4fmha6kernel13FmhaKernelTmaINS1_10collective15FmhaMainloopTmaINS_6half_tEfN4cute5tupleIJNS7_1CILi64EEESA_NS9_ILi16EEEEEENS4_12CausalFusionEJEEENS4_15FmhaFwdEpilogueIS6_fNS8_IJSA_SB_SA_EEEEEJEEEEEvNT_6ParamsE,"aw",@nobits
	.sectionflags	@""
	.align	16
	.zero		1024


//--------------------- .nv.shared.reserved.0     --------------------------
	.section	.nv.shared.reserved.0,"aw",@nobits
	.weak		__nv_reservedSMEM_offset_0_alias
	.size		__nv_reservedSMEM_offset_0_alias, 0, 0
	.other		__nv_reservedSMEM_offset_0_alias,@"STO_CUDA_RESERVED_SHARED STV_DEFAULT"
__nv_reservedSMEM_offset_0_alias:
	.zero		0


//--------------------- .nv.global                --------------------------
	.section	.nv.global,"aw",@nobits
.nv.global:
	.type		_ZN39_INTERNAL_500a00f8_4_k_cu_d24797df_28984cute1_E,@object
	.size		_ZN39_INTERNAL_500a00f8_4_k_cu_d24797df_28984cute1_E,(_ZN39_INTERNAL_500a00f8_4_k_cu_d24797df_28984cuda3std3__45__cpo6cbeginE - _ZN39_INTERNAL_500a00f8_4_k_cu_d24797df_28984cute1_E)
_ZN39_INTERNAL_500a00f8_4_k_cu_d24797df_28984cute1_E:
	.zero		1
	.type		_ZN39_INTERNAL_500a00f8_4_k_cu_d24797df_28984cuda3std3__45__cpo6cbeginE,@object
	.size		_ZN39_INTERNAL_500a00f8_4_k_cu_d24797df_28984cuda3std3__45__cpo6cbeginE,(_ZN39_INTERNAL_500a00f8_4_k_cu_d24797df_28984cuda3std3__48in_placeE - _ZN39_INTERNAL_500a00f8_4_k_cu_d24797df_28984cuda3std3__45__cpo6cbeginE)
_ZN39_INTERNAL_500a00f8_4_k_cu_d24797df_28984cuda3std3__45__cpo6cbeginE:
	.zero		1
	.type		_ZN39_INTERNAL_500a00f8_4_k_cu_d24797df_28984cuda3std3__48in_placeE,@object
	.size		_ZN39_INTERNAL_500a00f8_4_k_cu_d24797df_28984cuda3std3__48in_placeE,(_ZN39_INTERNAL_500a00f8_4_k_cu_d24797df_28984cuda3std6ranges3__45__cpo9iter_moveE - _ZN39_INTERNAL_500a00f8_4_k_cu_d24797df_28984cuda3std3__48in_placeE)
_ZN39_INTERNAL_500a00f8_4_k_cu_d24797df_28984cuda3std3__48in_placeE:
	.zero		1
	.type		_ZN39_INTERNAL_500a00f8_4_k_cu_d24797df_28984cuda3std6ranges3__45__cpo9iter_moveE,@object
	.size		_ZN39_INTERNAL_500a00f8_4_k_cu_d24797df_28984cuda3std6ranges3__45__cpo9iter_moveE,(_ZN39_INTERNAL_500a00f8_4_k_cu_d24797df_28984cuda3std3__45__cpo5beginE - _ZN39_INTERNAL_500a00f8_4_k_cu_d24797df_28984cuda3std6ranges3__45__cpo9iter_moveE)
_ZN39_INTERNAL_500a00f8_4_k_cu_d24797df_28984cuda3std6ranges3__45__cpo9iter_moveE:
	.zero		1
	.type		_ZN39_INTERNAL_500a00f8_4_k_cu_d24797df_28984cuda3std3__45__cpo5beginE,@object
	.size		_ZN39_INTERNAL_500a00f8_4_k_cu_d24797df_28984cuda3std3__45__cpo5beginE,(_ZN39_INTERNAL_500a00f8_4_k_cu_d24797df_28984cuda3std3__441_GLOBAL__N__500a00f8_4_k_cu_d24797df_28986ignoreE - _ZN39_INTERNAL_500a00f8_4_k_cu_d24797df_28984cuda3std3__45__cpo5beginE)
_ZN39_INTERNAL_500a00f8_4_k_cu_d24797df_28984cuda3std3__45__cpo5beginE:
	.zero		1
	.type		_ZN39_INTERNAL_500a00f8_4_k_cu_d24797df_28984cuda3std3__441_GLOBAL__N__500a00f8_4_k_cu_d24797df_28986ignoreE,@object
	.size		_ZN39_INTERNAL_500a00f8_4_k_cu_d24797df_28984cuda3std3__441_GLOBAL__N__500a00f8_4_k_cu_d24797df_28986ignoreE,(_ZN39_INTERNAL_500a00f8_4_k_cu_d24797df_28984cute7productE - _ZN39_INTERNAL_500a00f8_4_k_cu_d24797df_28984cuda3std3__441_GLOBAL__N__500a00f8_4_k_cu_d24797df_28986ignoreE)
_ZN39_INTERNAL_500a00f8_4_k_cu_d24797df_28984cuda3std3__441_GLOBAL__N__500a00f8_4_k_cu_d24797df_28986ignoreE:
	.zero		1
	.type		_ZN39_INTERNAL_500a00f8_4_k_cu_d24797df_28984cute7productE,@object
	.size		_ZN39_INTERNAL_500a00f8_4_k_cu_d24797df_28984cute7productE,(_ZN39_INTERNAL_500a00f8_4_k_cu_d24797df_28984cuda3std3__45__cpo3endE - _ZN39_INTERNAL_500a00f8_4_k_cu_d24797df_28984cute7productE)
_ZN39_INTERNAL_500a00f8_4_k_cu_d24797df_28984cute7productE:
	.zero		1
	.type		_ZN39_INTERNAL_500a00f8_4_k_cu_d24797df_28984cuda3std3__45__cpo3endE,@object
	.size		_ZN39_INTERNAL_500a00f8_4_k_cu_d24797df_28984cuda3std3__45__cpo3endE,(_ZN39_INTERNAL_500a00f8_4_k_cu_d24797df_28984cuda3std3__419piecewise_constructE - _ZN39_INTERNAL_500a00f8_4_k_cu_d24797df_28984cuda3std3__45__cpo3endE)
_ZN39_INTERNAL_500a00f8_4_k_cu_d24797df_28984cuda3std3__45__cpo3endE:
	.zero		1
	.type		_ZN39_INTERNAL_500a00f8_4_k_cu_d24797df_28984cuda3std3__419piecewise_constructE,@object
	.size		_ZN39_INTERNAL_500a00f8_4_k_cu_d24797df_28984cuda3std3__419piecewise_constructE,(_ZN39_INTERNAL_500a00f8_4_k_cu_d24797df_28984cuda3std3__45__cpo4cendE - _ZN39_INTERNAL_500a00f8_4_k_cu_d24797df_28984cuda3std3__419piecewise_constructE)
_ZN39_INTERNAL_500a00f8_4_k_cu_d24797df_28984cuda3std3__419piecewise_constructE:
	.zero		1
	.type		_ZN39_INTERNAL_500a00f8_4_k_cu_d24797df_28984cuda3std3__45__cpo4cendE,@object
	.size		_ZN39_INTERNAL_500a00f8_4_k_cu_d24797df_28984cuda3std3__45__cpo4cendE,(_ZN39_INTERNAL_500a00f8_4_k_cu_d24797df_28984cuda3std6ranges3__45__cpo4swapE - _ZN39_INTERNAL_500a00f8_4_k_cu_d24797df_28984cuda3std3__45__cpo4cendE)
_ZN39_INTERNAL_500a00f8_4_k_cu_d24797df_28984cuda3std3__45__cpo4cendE:
	.zero		1
	.type		_ZN39_INTERNAL_500a00f8_4_k_cu_d24797df_28984cuda3std6ranges3__45__cpo4swapE,@object
	.size		_ZN39_INTERNAL_500a00f8_4_k_cu_d24797df_28984cuda3std6ranges3__45__cpo4swapE,(.L_8 - _ZN39_INTERNAL_500a00f8_4_k_cu_d24797df_28984cuda3std6ranges3__45__cpo4swapE)
_ZN39_INTERNAL_500a00f8_4_k_cu_d24797df_28984cuda3std6ranges3__45__cpo4swapE:
	.zero		1
.L_8:


//--------------------- .nv.constant0._ZN7cutlass13device_kernelINS_4fmha6kernel13FmhaKernelTmaINS1_10collective15FmhaMainloopTmaINS_6half_tEfN4cute5tupleIJNS7_1CILi64EEESA_NS9_ILi16EEEEEENS4_12CausalFusionEJEEENS4_15FmhaFwdEpilogueIS6_fNS8_IJSA_SB_SA_EEEEEJEEEEEvNT_6ParamsE --------------------------
	.section	.nv.constant0._ZN7cutlass13device_kernelINS_4fmha6kernel13FmhaKernelTmaINS1_10collective15FmhaMainloopTmaINS_6half_tEfN4cute5tupleIJNS7_1CILi64EEESA_NS9_ILi16EEEEEENS4_12CausalFusionEJEEENS4_15FmhaFwdEpilogueIS6_fNS8_IJSA_SB_SA_EEEEEJEEEEEvNT_6ParamsE,"a",@progbits
	.sectionflags	@""
	.align	4
.nv.constant0._ZN7cutlass13device_kernelINS_4fmha6kernel13FmhaKernelTmaINS1_10collective15FmhaMainloopTmaINS_6half_tEfN4cute5tupleIJNS7_1CILi64EEESA_NS9_ILi16EEEEEENS4_12CausalFusionEJEEENS4_15FmhaFwdEpilogueIS6_fNS8_IJSA_SB_SA_EEEEEJEEEEEvNT_6ParamsE:
	.zero		2688


//--------------------- SYMBOLS --------------------------

	.type		.nv.reservedSmem.offset0,@object
	.size		.nv.reservedSmem.offset0,0x4
	.type		__assertfail,@function
